	.headerflags	@"EF_CUDA_TEXMODE_UNIFIED EF_CUDA_64BIT_ADDRESS EF_CUDA_ACCELERATORS EF_CUDA_SM90 EF_CUDA_VIRTUAL_SM(EF_CUDA_SM90)"
	.elftype	@"ET_EXEC"


//--------------------- .nv.info                  --------------------------
	.section	.nv.info,"",@"SHT_CUDA_INFO"
	.align	4


	//----- nvinfo : EIATTR_REGCOUNT
	.align		4
        /*0000*/ 	.byte	0x04, 0x2f
        /*0002*/ 	.short	(.L_1 - .L_0)
	.align		4
.L_0:
        /*0004*/ 	.word	index@(triton_red_fused__unsafe_index_add_convolution_native_group_norm_26)
        /*0008*/ 	.word	0x00000074


	//----- nvinfo : EIATTR_MIN_STACK_SIZE
	.align		4
.L_1:
        /*000c*/ 	.byte	0x04, 0x12
        /*000e*/ 	.short	(.L_3 - .L_2)
	.align		4
.L_2:
        /*0010*/ 	.word	index@(triton_red_fused__unsafe_index_add_convolution_native_group_norm_26)
        /*0014*/ 	.word	0x00000000


	//----- nvinfo : EIATTR_FRAME_SIZE
	.align		4
.L_3:
        /*0018*/ 	.byte	0x04, 0x11
        /*001a*/ 	.short	(.L_5 - .L_4)
	.align		4
.L_4:
        /*001c*/ 	.word	index@(triton_red_fused__unsafe_index_add_convolution_native_group_norm_26)
        /*0020*/ 	.word	0x00000000


	//----- nvinfo : EIATTR_MIN_STACK_SIZE
	.align		4
.L_5:
        /*0024*/ 	.byte	0x04, 0x12
        /*0026*/ 	.short	(.L_7 - .L_6)
	.align		4
.L_6:
        /*0028*/ 	.word	index@(triton_red_fused__unsafe_index_add_convolution_native_group_norm_26)
        /*002c*/ 	.word	0x00000000
.L_7:


//--------------------- .nv.info.triton_red_fused__unsafe_index_add_convolution_native_group_norm_26 --------------------------
	.section	.nv.info.triton_red_fused__unsafe_index_add_convolution_native_group_norm_26,"",@"SHT_CUDA_INFO"
	.sectionflags	@""
	.align	4


	//----- nvinfo : EIATTR_CUDA_API_VERSION
	.align		4
        /*0000*/ 	.byte	0x04, 0x37
        /*0002*/ 	.short	(.L_9 - .L_8)
.L_8:
        /*0004*/ 	.word	0x0000007c


	//----- nvinfo : EIATTR_KPARAM_INFO
	.align		4
.L_9:
        /*0008*/ 	.byte	0x04, 0x17
        /*000a*/ 	.short	(.L_11 - .L_10)
.L_10:
        /*000c*/ 	.word	0x00000000
        /*0010*/ 	.short	0x0009
        /*0012*/ 	.short	0x0044
        /*0014*/ 	.byte	0x00, 0xf0, 0x11, 0x00


	//----- nvinfo : EIATTR_KPARAM_INFO
	.align		4
.L_11:
        /*0018*/ 	.byte	0x04, 0x17
        /*001a*/ 	.short	(.L_13 - .L_12)
.L_12:
        /*001c*/ 	.word	0x00000000
        /*0020*/ 	.short	0x0008
        /*0022*/ 	.short	0x0040
        /*0024*/ 	.byte	0x00, 0xf0, 0x11, 0x00


	//----- nvinfo : EIATTR_KPARAM_INFO
	.align		4
.L_13:
        /*0028*/ 	.byte	0x04, 0x17
        /*002a*/ 	.short	(.L_15 - .L_14)
.L_14:
        /*002c*/ 	.word	0x00000000
        /*0030*/ 	.short	0x0007
        /*0032*/ 	.short	0x0038
        /*0034*/ 	.byte	0x00, 0xf4, 0x21, 0x00


	//----- nvinfo : EIATTR_KPARAM_INFO
	.align		4
.L_15:
        /*0038*/ 	.byte	0x04, 0x17
        /*003a*/ 	.short	(.L_17 - .L_16)
.L_16:
        /*003c*/ 	.word	0x00000000
        /*0040*/ 	.short	0x0006
        /*0042*/ 	.short	0x0030
        /*0044*/ 	.byte	0x00, 0xf4, 0x21, 0x00


	//----- nvinfo : EIATTR_KPARAM_INFO
	.align		4
.L_17:
        /*0048*/ 	.byte	0x04, 0x17
        /*004a*/ 	.short	(.L_19 - .L_18)
.L_18:
        /*004c*/ 	.word	0x00000000
        /*0050*/ 	.short	0x0005
        /*0052*/ 	.short	0x0028
        /*0054*/ 	.byte	0x00, 0xf4, 0x21, 0x00


	//----- nvinfo : EIATTR_KPARAM_INFO
	.align		4
.L_19:
        /*0058*/ 	.byte	0x04, 0x17
        /*005a*/ 	.short	(.L_21 - .L_20)
.L_20:
        /*005c*/ 	.word	0x00000000
        /*0060*/ 	.short	0x0004
        /*0062*/ 	.short	0x0020
        /*0064*/ 	.byte	0x00, 0xf4, 0x21, 0x00


	//----- nvinfo : EIATTR_KPARAM_INFO
	.align		4
.L_21:
        /*0068*/ 	.byte	0x04, 0x17
        /*006a*/ 	.short	(.L_23 - .L_22)
.L_22:
        /*006c*/ 	.word	0x00000000
        /*0070*/ 	.short	0x0003
        /*0072*/ 	.short	0x0018
        /*0074*/ 	.byte	0x00, 0xf4, 0x21, 0x00


	//----- nvinfo : EIATTR_KPARAM_INFO
	.align		4
.L_23:
        /*0078*/ 	.byte	0x04, 0x17
        /*007a*/ 	.short	(.L_25 - .L_24)
.L_24:
        /*007c*/ 	.word	0x00000000
        /*0080*/ 	.short	0x0002
        /*0082*/ 	.short	0x0010
        /*0084*/ 	.byte	0x00, 0xf4, 0x21, 0x00


	//----- nvinfo : EIATTR_KPARAM_INFO
	.align		4
.L_25:
        /*0088*/ 	.byte	0x04, 0x17
        /*008a*/ 	.short	(.L_27 - .L_26)
.L_26:
        /*008c*/ 	.word	0x00000000
        /*0090*/ 	.short	0x0001
        /*0092*/ 	.short	0x0008
        /*0094*/ 	.byte	0x00, 0xf4, 0x21, 0x00


	//----- nvinfo : EIATTR_KPARAM_INFO
	.align		4
.L_27:
        /*0098*/ 	.byte	0x04, 0x17
        /*009a*/ 	.short	(.L_29 - .L_28)
.L_28:
        /*009c*/ 	.word	0x00000000
        /*00a0*/ 	.short	0x0000
        /*00a2*/ 	.short	0x0000
        /*00a4*/ 	.byte	0x00, 0xf4, 0x21, 0x00


	//----- nvinfo : EIATTR_SPARSE_MMA_MASK
	.align		4
.L_29:
        /*00a8*/ 	.byte	0x03, 0x50
        /*00aa*/ 	.short	0x0000


	//----- nvinfo : EIATTR_MAXREG_COUNT
	.align		4
        /*00ac*/ 	.byte	0x03, 0x1b
        /*00ae*/ 	.short	0x0080


	//----- nvinfo : EIATTR_COOP_GROUP_MASK_REGIDS
	.align		4
        /*00b0*/ 	.byte	0x04, 0x29
        /*00b2*/ 	.short	(.L_31 - .L_30)


	//   ....[0]....
.L_30:
        /*00b4*/ 	.word	0xffffffff


	//   ....[1]....
        /*00b8*/ 	.word	0xffffffff


	//   ....[2]....
        /*00bc*/ 	.word	0xffffffff


	//   ....[3]....
        /*00c0*/ 	.word	0xffffffff


	//   ....[4]....
        /*00c4*/ 	.word	0xffffffff


	//   ....[5]....
        /*00c8*/ 	.word	0xffffffff


	//   ....[6]....
        /*00cc*/ 	.word	0xffffffff


	//   ....[7]....
        /*00d0*/ 	.word	0xffffffff


	//   ....[8]....
        /*00d4*/ 	.word	0xffffffff


	//----- nvinfo : EIATTR_COOP_GROUP_INSTR_OFFSETS
	.align		4
.L_31:
        /*00d8*/ 	.byte	0x04, 0x28
        /*00da*/ 	.short	(.L_33 - .L_32)


	//   ....[0]....
.L_32:
        /*00dc*/ 	.word	0x00003330


	//   ....[1]....
        /*00e0*/ 	.word	0x00003340


	//   ....[2]....
        /*00e4*/ 	.word	0x00003350


	//   ....[3]....
        /*00e8*/ 	.word	0x00003390


	//   ....[4]....
        /*00ec*/ 	.word	0x00003460


	//   ....[5]....
        /*00f0*/ 	.word	0x00003500


	//   ....[6]....
        /*00f4*/ 	.word	0x00003540


	//   ....[7]....
        /*00f8*/ 	.word	0x00003630


	//   ....[8]....
        /*00fc*/ 	.word	0x00003680


	//----- nvinfo : EIATTR_EXIT_INSTR_OFFSETS
	.align		4
.L_33:
        /*0100*/ 	.byte	0x04, 0x1c
        /*0102*/ 	.short	(.L_35 - .L_34)


	//   ....[0]....
.L_34:
        /*0104*/ 	.word	0x00003800


	//   ....[1]....
        /*0108*/ 	.word	0x00003850


	//----- nvinfo : EIATTR_REQNTID
	.align		4
.L_35:
        /*010c*/ 	.byte	0x04, 0x10
        /*010e*/ 	.short	(.L_37 - .L_36)
.L_36:
        /*0110*/ 	.word	0x00000200
        /*0114*/ 	.word	0x00000001
        /*0118*/ 	.word	0x00000001


	//----- nvinfo : EIATTR_CBANK_PARAM_SIZE
	.align		4
.L_37:
        /*011c*/ 	.byte	0x03, 0x19
        /*011e*/ 	.short	0x0048


	//----- nvinfo : EIATTR_PARAM_CBANK
	.align		4
        /*0120*/ 	.byte	0x04, 0x0a
        /*0122*/ 	.short	(.L_39 - .L_38)
	.align		4
.L_38:
        /*0124*/ 	.word	index@(.nv.constant0.triton_red_fused__unsafe_index_add_convolution_native_group_norm_26)
        /*0128*/ 	.short	0x0210
        /*012a*/ 	.short	0x0048


	//----- nvinfo : EIATTR_SW_WAR
	.align		4
.L_39:
        /*012c*/ 	.byte	0x04, 0x36
        /*012e*/ 	.short	(.L_41 - .L_40)
.L_40:
        /*0130*/ 	.word	0x00000008
.L_41:


//--------------------- .nv.callgraph             --------------------------
	.section	.nv.callgraph,"",@"SHT_CUDA_CALLGRAPH"
	.align	4
	.sectionentsize	8
	.align		4
        /*0000*/ 	.word	0x00000000
	.align		4
        /*0004*/ 	.word	0xffffffff
	.align		4
        /*0008*/ 	.word	0x00000000
	.align		4
        /*000c*/ 	.word	0xfffffffe
	.align		4
        /*0010*/ 	.word	0x00000000
	.align		4
        /*0014*/ 	.word	0xfffffffd
	.align		4
        /*0018*/ 	.word	0x00000000
	.align		4
        /*001c*/ 	.word	0xfffffffc


//--------------------- .text.triton_red_fused__unsafe_index_add_convolution_native_group_norm_26 --------------------------
	.section	.text.triton_red_fused__unsafe_index_add_convolution_native_group_norm_26,"ax",@progbits
	.sectionflags	@"SHF_BARRIERS=1"
	.align	128
        .global         triton_red_fused__unsafe_index_add_convolution_native_group_norm_26
        .type           triton_red_fused__unsafe_index_add_convolution_native_group_norm_26,@function
        .size           triton_red_fused__unsafe_index_add_convolution_native_group_norm_26,(.L_x_3 - triton_red_fused__unsafe_index_add_convolution_native_group_norm_26)
        .other          triton_red_fused__unsafe_index_add_convolution_native_group_norm_26,@"STO_CUDA_ENTRY STV_DEFAULT"
triton_red_fused__unsafe_index_add_convolution_native_group_norm_26:
.text.triton_red_fused__unsafe_index_add_convolution_native_group_norm_26:
[----:B------:R-:W0:Y:S02]  /*0000*/  LDC R1, c[0x0][0x28] ;  /* 0x00000a00ff017b82 */ /* 0x000e240000000800 */
[----:B------:R-:W1:Y:S01]  /*0010*/  S2R R0, SR_TID.X ;  /* 0x0000000000007919 */ /* 0x000e620000002100 */
[----:B------:R-:W2:Y:S01]  /*0020*/  S2UR UR5, SR_CgaCtaId ;  /* 0x00000000000579c3 */ /* 0x000ea20000008800 */
[----:B------:R-:W-:Y:S01]  /*0030*/  UMOV UR4, 0x400 ;  /* 0x0000040000047882 */ /* 0x000fe20000000000 */
[----:B------:R-:W-:Y:S01]  /*0040*/  IMAD.MOV.U32 R106, RZ, RZ, -0x40 ;  /* 0xffffffc0ff6a7424 */ /* 0x000fe200078e00ff */
[----:B------:R-:W3:Y:S01]  /*0050*/  S2R R32, SR_CTAID.X ;  /* 0x0000000000207919 */ /* 0x000ee20000002500 */
[----:B------:R-:W-:Y:S01]  /*0060*/  IMAD.MOV.U32 R102, RZ, RZ, -0x1 ;  /* 0xffffffffff667424 */ /* 0x000fe200078e00ff */
[----:B------:R-:W-:Y:S02]  /*0070*/  CS2R R30, SRZ ;  /* 0x00000000001e7805 */ /* 0x000fe4000001ff00 */
[----:B------:R-:W-:Y:S02]  /*0080*/  CS2R R40, SRZ ;  /* 0x0000000000287805 */ /* 0x000fe4000001ff00 */
[----:B------:R-:W-:Y:S01]  /*0090*/  CS2R R42, SRZ ;  /* 0x00000000002a7805 */ /* 0x000fe2000001ff00 */
[----:B------:R-:W4:Y:S01]  /*00a0*/  LDC.64 R50, c[0x0][0x210] ;  /* 0x00008400ff327b82 */ /* 0x000f220000000a00 */
[----:B------:R-:W-:Y:S01]  /*00b0*/  IMAD.MOV.U32 R44, RZ, RZ, RZ ;  /* 0x000000ffff2c7224 */ /* 0x000fe200078e00ff */
[----:B------:R-:W-:-:S02]  /*00c0*/  CS2R R46, SRZ ;  /* 0x00000000002e7805 */ /* 0x000fc4000001ff00 */
[----:B------:R-:W-:Y:S02]  /*00d0*/  CS2R R90, SRZ ;  /* 0x00000000005a7805 */ /* 0x000fe4000001ff00 */
[----:B------:R-:W-:Y:S02]  /*00e0*/  CS2R R94, SRZ ;  /* 0x00000000005e7805 */ /* 0x000fe4000001ff00 */
[----:B------:R-:W-:Y:S01]  /*00f0*/  CS2R R96, SRZ ;  /* 0x0000000000607805 */ /* 0x000fe2000001ff00 */
[----:B------:R-:W-:Y:S01]  /*0100*/  IMAD.MOV.U32 R98, RZ, RZ, RZ ;  /* 0x000000ffff627224 */ /* 0x000fe200078e00ff */
[----:B------:R-:W-:Y:S01]  /*0110*/  ULDC.64 UR6, c[0x0][0x208] ;  /* 0x0000820000067ab9 */ /* 0x000fe20000000a00 */
[----:B------:R-:W-:Y:S01]  /*0120*/  ULDC.64 UR10, c[0x0][0x230] ;  /* 0x00008c00000a7ab9 */ /* 0x000fe20000000a00 */
[----:B------:R-:W-:Y:S01]  /*0130*/  ULDC.64 UR8, c[0x0][0x228] ;  /* 0x00008a0000087ab9 */ /* 0x000fe20000000a00 */
[----:B------:R-:W-:Y:S01]  /*0140*/  ULDC.64 UR12, c[0x0][0x210] ;  /* 0x00008400000c7ab9 */ /* 0x000fe20000000a00 */
[----:B------:R-:W-:Y:S01]  /*0150*/  ULDC.64 UR14, c[0x0][0x218] ;  /* 0x00008600000e7ab9 */ /* 0x000fe20000000a00 */
[----:B--2---:R-:W-:Y:S01]  /*0160*/  UPRMT UR4, UR5, 0x654, UR4 ;  /* 0x0000065405047896 */ /* 0x004fe20008000004 */
[C---:B-1----:R-:W-:Y:S01]  /*0170*/  LOP3.LUT R3, R0.reuse, 0x100, RZ, 0xc0, !PT ;  /* 0x0000010000037812 */ /* 0x042fe200078ec0ff */
[----:B------:R-:W-:Y:S01]  /*0180*/  IMAD.SHL.U32 R7, R0, 0x100, RZ ;  /* 0x0000010000077824 */ /* 0x000fe200078e00ff */
[----:B------:R-:W-:-:S02]  /*0190*/  SHF.R.U32.HI R4, RZ, 0x4, R0 ;  /* 0x00000004ff047819 */ /* 0x000fc40000011600 */
[--C-:B------:R-:W-:Y:S01]  /*01a0*/  SHF.R.U32.HI R9, RZ, 0x6, R0.reuse ;  /* 0x00000006ff097819 */ /* 0x100fe20000011600 */
[----:B---3--:R-:W-:Y:S01]  /*01b0*/  IMAD.SHL.U32 R45, R32, 0x40, RZ ;  /* 0x00000040202d7824 */ /* 0x008fe200078e00ff */
[----:B------:R-:W-:Y:S02]  /*01c0*/  SHF.R.U32.HI R5, RZ, 0x4, R3 ;  /* 0x00000004ff057819 */ /* 0x000fe40000011603 */
[----:B------:R-:W-:Y:S02]  /*01d0*/  SGXT.U32 R4, R4, 0x4 ;  /* 0x000000040404781a */ /* 0x000fe40000000000 */
[----:B------:R-:W-:Y:S01]  /*01e0*/  LOP3.LUT R8, R7, 0xf00, RZ, 0xc0, !PT ;  /* 0x00000f0007087812 */ /* 0x000fe200078ec0ff */
[----:B------:R-:W-:Y:S01]  /*01f0*/  IMAD.IADD R11, R45, 0x1, R5 ;  /* 0x000000012d0b7824 */ /* 0x000fe200078e0205 */
[----:B------:R-:W-:Y:S02]  /*0200*/  SHF.R.U32.HI R2, RZ, 0x6, R0 ;  /* 0x00000006ff027819 */ /* 0x000fe40000011600 */
[----:B------:R-:W-:-:S02]  /*0210*/  SGXT.U32 R7, R9, 0x1 ;  /* 0x000000010907781a */ /* 0x000fc40000000000 */
[----:B------:R-:W-:Y:S02]  /*0220*/  SHF.R.U32.HI R6, RZ, 0x6, R3 ;  /* 0x00000006ff067819 */ /* 0x000fe40000011603 */
[----:B------:R-:W-:Y:S02]  /*0230*/  LOP3.LUT R3, R45, R4, R5, 0xfe, !PT ;  /* 0x000000042d037212 */ /* 0x000fe400078efe05 */
[----:B------:R-:W-:Y:S02]  /*0240*/  LOP3.LUT R9, R8, R4, R5, 0xfe, !PT ;  /* 0x0000000408097212 */ /* 0x000fe400078efe05 */
[----:B------:R-:W-:Y:S02]  /*0250*/  LOP3.LUT R5, R7, 0x2, R2, 0xf8, !PT ;  /* 0x0000000207057812 */ /* 0x000fe400078ef802 */
[----:B------:R-:W-:Y:S02]  /*0260*/  LOP3.LUT R10, R6, 0x2, R2, 0xf8, !PT ;  /* 0x00000002060a7812 */ /* 0x000fe400078ef802 */
[----:B------:R-:W-:-:S02]  /*0270*/  LOP3.LUT R28, R11, R4, RZ, 0xfc, !PT ;  /* 0x000000040b1c7212 */ /* 0x000fc400078efcff */
[C---:B------:R-:W-:Y:S02]  /*0280*/  ISETP.GE.AND P2, PT, R3.reuse, 0x100, PT ;  /* 0x000001000300780c */ /* 0x040fe40003f46270 */
[----:B------:R-:W-:Y:S01]  /*0290*/  LOP3.LUT R4, R3, 0x20, RZ, 0xfc, !PT ;  /* 0x0000002003047812 */ /* 0x000fe200078efcff */
[----:B------:R-:W-:Y:S01]  /*02a0*/  IMAD.SHL.U32 R28, R28, 0x2000, RZ ;  /* 0x000020001c1c7824 */ /* 0x000fe200078e00ff */
[----:B------:R-:W-:Y:S02]  /*02b0*/  LOP3.LUT R49, R5, R6, RZ, 0xfc, !PT ;  /* 0x0000000605317212 */ /* 0x000fe400078efcff */
[----:B------:R-:W-:Y:S02]  /*02c0*/  LOP3.LUT R3, R10, R7, RZ, 0xfc, !PT ;  /* 0x000000070a037212 */ /* 0x000fe400078efcff */
[C---:B------:R-:W-:Y:S02]  /*02d0*/  LOP3.LUT R5, R8.reuse, 0x40, RZ, 0xfc, !PT ;  /* 0x0000004008057812 */ /* 0x040fe400078efcff */
[----:B------:R-:W-:-:S02]  /*02e0*/  LOP3.LUT R7, R8, 0x80, RZ, 0xfc, !PT ;  /* 0x0000008008077812 */ /* 0x000fc400078efcff */
[----:B------:R-:W-:Y:S02]  /*02f0*/  LOP3.LUT R10, R8, 0xc0, RZ, 0xfc, !PT ;  /* 0x000000c0080a7812 */ /* 0x000fe400078efcff */
[----:B------:R-:W-:Y:S02]  /*0300*/  ISETP.GE.AND P3, PT, R4, 0x100, PT ;  /* 0x000001000400780c */ /* 0x000fe40003f66270 */
[----:B------:R-:W-:Y:S02]  /*0310*/  LEA.HI R4, R8, UR4, RZ, 0x1c ;  /* 0x0000000408047c11 */ /* 0x000fe4000f8fe0ff */
[----:B------:R-:W-:Y:S02]  /*0320*/  LEA.HI R6, R5, UR4, RZ, 0x1c ;  /* 0x0000000405067c11 */ /* 0x000fe4000f8fe0ff */
[----:B------:R-:W-:Y:S01]  /*0330*/  LEA.HI R8, R7, UR4, RZ, 0x1c ;  /* 0x0000000407087c11 */ /* 0x000fe2000f8fe0ff */
[C---:B------:R-:W-:Y:S01]  /*0340*/  IMAD R4, R9.reuse, 0x4, R4 ;  /* 0x0000000409047824 */ /* 0x040fe200078e0204 */
[----:B------:R-:W-:Y:S01]  /*0350*/  LEA.HI R10, R10, UR4, RZ, 0x1c ;  /* 0x000000040a0a7c11 */ /* 0x000fe2000f8fe0ff */
[C---:B------:R-:W-:Y:S01]  /*0360*/  IMAD R5, R9.reuse, 0x4, R6 ;  /* 0x0000000409057824 */ /* 0x040fe200078e0206 */
[----:B------:R-:W-:Y:S01]  /*0370*/  LOP3.LUT R14, R0, 0x1ff, RZ, 0xc0, !PT ;  /* 0x000001ff000e7812 */ /* 0x000fe200078ec0ff */
[C---:B------:R-:W-:Y:S01]  /*0380*/  IMAD R6, R9.reuse, 0x4, R8 ;  /* 0x0000000409067824 */ /* 0x040fe200078e0208 */
[----:B------:R-:W-:Y:S01]  /*0390*/  SHF.R.S32.HI R32, RZ, 0x19, R32 ;  /* 0x00000019ff207819 */ /* 0x000fe20000011420 */
[----:B------:R-:W-:Y:S01]  /*03a0*/  IMAD R7, R9, 0x4, R10 ;  /* 0x0000000409077824 */ /* 0x000fe200078e020a */
[----:B------:R-:W-:Y:S01]  /*03b0*/  LOP3.LUT R10, R14, 0x600, RZ, 0xfc, !PT ;  /* 0x000006000e0a7812 */ /* 0x000fe200078efcff */
[----:B------:R-:W-:Y:S01]  /*03c0*/  IMAD.SHL.U32 R8, R0, 0x4, RZ ;  /* 0x0000000400087824 */ /* 0x000fe200078e00ff */
[----:B------:R-:W-:Y:S01]  /*03d0*/  LOP3.LUT R12, R14, 0x800, RZ, 0xfc, !PT ;  /* 0x000008000e0c7812 */ /* 0x000fe200078efcff */
[----:B------:R-:W-:Y:S01]  /*03e0*/  IMAD.SHL.U32 R9, R0, 0x40, RZ ;  /* 0x0000004000097824 */ /* 0x000fe200078e00ff */
[----:B------:R-:W-:-:S02]  /*03f0*/  LOP3.LUT R15, R14, 0xa00, RZ, 0xfc, !PT ;  /* 0x00000a000e0f7812 */ /* 0x000fc400078efcff */
[----:B------:R-:W-:Y:S02]  /*0400*/  LOP3.LUT R26, R8, 0x7fc, RZ, 0xc0, !PT ;  /* 0x000007fc081a7812 */ /* 0x000fe400078ec0ff */
[----:B------:R-:W-:Y:S02]  /*0410*/  LOP3.LUT R24, R9, 0xfc0, RZ, 0xc0, !PT ;  /* 0x00000fc009187812 */ /* 0x000fe400078ec0ff */
[C---:B------:R-:W-:Y:S02]  /*0420*/  LOP3.LUT R8, R14.reuse, 0x200, RZ, 0xfc, !PT ;  /* 0x000002000e087812 */ /* 0x040fe400078efcff */
[C---:B------:R-:W-:Y:S02]  /*0430*/  LOP3.LUT R9, R14.reuse, 0x400, RZ, 0xfc, !PT ;  /* 0x000004000e097812 */ /* 0x040fe400078efcff */
[C---:B------:R-:W-:Y:S02]  /*0440*/  LOP3.LUT R17, R14.reuse, 0xc00, RZ, 0xfc, !PT ;  /* 0x00000c000e117812 */ /* 0x040fe400078efcff */
[----:B------:R-:W-:-:S02]  /*0450*/  LOP3.LUT R18, R14, 0xe00, RZ, 0xfc, !PT ;  /* 0x00000e000e127812 */ /* 0x000fc400078efcff */
[----:B------:R-:W-:Y:S02]  /*0460*/  SHF.R.U32.HI R8, RZ, 0x4, R8 ;  /* 0x00000004ff087819 */ /* 0x000fe40000011608 */
[----:B------:R-:W-:Y:S02]  /*0470*/  SHF.R.U32.HI R9, RZ, 0x4, R9 ;  /* 0x00000004ff097819 */ /* 0x000fe40000011609 */
[----:B------:R-:W-:Y:S02]  /*0480*/  SHF.R.U32.HI R11, RZ, 0x4, R10 ;  /* 0x00000004ff0b7819 */ /* 0x000fe4000001160a */
[----:B------:R-:W-:Y:S02]  /*0490*/  SHF.R.U32.HI R13, RZ, 0x4, R12 ;  /* 0x00000004ff0d7819 */ /* 0x000fe4000001160c */
[----:B------:R-:W-:Y:S02]  /*04a0*/  SHF.R.U32.HI R16, RZ, 0x4, R15 ;  /* 0x00000004ff107819 */ /* 0x000fe4000001160f */
[----:B------:R-:W-:-:S02]  /*04b0*/  SHF.R.U32.HI R17, RZ, 0x4, R17 ;  /* 0x00000004ff117819 */ /* 0x000fc40000011611 */
[----:B------:R-:W-:Y:S02]  /*04c0*/  SHF.R.U32.HI R19, RZ, 0x4, R18 ;  /* 0x00000004ff137819 */ /* 0x000fe40000011612 */
[----:B------:R-:W-:Y:S02]  /*04d0*/  LOP3.LUT R8, R8, 0x3c, RZ, 0xc0, !PT ;  /* 0x0000003c08087812 */ /* 0x000fe400078ec0ff */
[----:B------:R-:W-:Y:S02]  /*04e0*/  LOP3.LUT R10, R9, 0x5c, RZ, 0xc0, !PT ;  /* 0x0000005c090a7812 */ /* 0x000fe400078ec0ff */
[----:B------:R-:W-:Y:S01]  /*04f0*/  LOP3.LUT R12, R11, 0x7c, RZ, 0xc0, !PT ;  /* 0x0000007c0b0c7812 */ /* 0x000fe200078ec0ff */
[----:B------:R-:W-:Y:S01]  /*0500*/  VIADD R9, R8, UR4 ;  /* 0x0000000408097c36 */ /* 0x000fe20008000000 */
[----:B------:R-:W-:Y:S01]  /*0510*/  LOP3.LUT R23, R26, 0x800, RZ, 0xfc, !PT ;  /* 0x000008001a177812 */ /* 0x000fe200078efcff */
[----:B------:R-:W-:Y:S01]  /*0520*/  VIADD R11, R10, UR4 ;  /* 0x000000040a0b7c36 */ /* 0x000fe20008000000 */
[----:B------:R-:W-:Y:S01]  /*0530*/  LOP3.LUT R15, R13, 0x9c, RZ, 0xc0, !PT ;  /* 0x0000009c0d0f7812 */ /* 0x000fe200078ec0ff */
[----:B------:R-:W-:Y:S01]  /*0540*/  VIADD R13, R12, UR4 ;  /* 0x000000040c0d7c36 */ /* 0x000fe20008000000 */
[----:B------:R-:W-:Y:S01]  /*0550*/  LOP3.LUT R16, R16, 0xbc, RZ, 0xc0, !PT ;  /* 0x000000bc10107812 */ /* 0x000fe200078ec0ff */
[----:B------:R-:W-:Y:S01]  /*0560*/  IMAD R8, R14, 0x4, R9 ;  /* 0x000000040e087824 */ /* 0x000fe200078e0209 */
[----:B------:R-:W-:Y:S01]  /*0570*/  LOP3.LUT R18, R17, 0xdc, RZ, 0xc0, !PT ;  /* 0x000000dc11127812 */ /* 0x000fe200078ec0ff */
[----:B------:R-:W-:Y:S01]  /*0580*/  VIADD R15, R15, UR4 ;  /* 0x000000040f0f7c36 */ /* 0x000fe20008000000 */
[----:B------:R-:W-:Y:S01]  /*0590*/  LOP3.LUT R22, R19, 0xfc, RZ, 0xc0, !PT ;  /* 0x000000fc13167812 */ /* 0x000fe200078ec0ff */
[----:B------:R-:W-:Y:S01]  /*05a0*/  VIADD R17, R16, UR4 ;  /* 0x0000000410117c36 */ /* 0x000fe20008000000 */
[----:B------:R-:W-:Y:S01]  /*05b0*/  SGXT R32, R32, 0x1 ;  /* 0x000000012020781a */ /* 0x000fe20000000200 */
[----:B------:R-:W-:Y:S01]  /*05c0*/  VIADD R19, R18, UR4 ;  /* 0x0000000412137c36 */ /* 0x000fe20008000000 */
[----:B------:R-:W-:Y:S01]  /*05d0*/  LOP3.LUT R45, R45, 0x3f, R0, 0xf8, !PT ;  /* 0x0000003f2d2d7812 */ /* 0x000fe200078ef800 */
[----:B------:R-:W-:Y:S01]  /*05e0*/  IMAD R9, R14, 0x4, R11 ;  /* 0x000000040e097824 */ /* 0x000fe200078e020b */
[----:B------:R-:W-:Y:S01]  /*05f0*/  SHF.R.U32.HI R27, RZ, 0x2, R23 ;  /* 0x00000002ff1b7819 */ /* 0x000fe20000011617 */
[----:B------:R-:W-:Y:S01]  /*0600*/  VIADD R23, R22, UR4 ;  /* 0x0000000416177c36 */ /* 0x000fe20008000000 */
[----:B------:R-:W-:Y:S01]  /*0610*/  LEA.HI R25, R24, UR4, RZ, 0x1e ;  /* 0x0000000418197c11 */ /* 0x000fe2000f8ff0ff */
[----:B------:R-:W-:Y:S01]  /*0620*/  IMAD R10, R14, 0x4, R13 ;  /* 0x000000040e0a7824 */ /* 0x000fe200078e020d */
[----:B------:R-:W-:Y:S01]  /*0630*/  LEA.HI R32, R32, R45, RZ, 0x6 ;  /* 0x0000002d20207211 */ /* 0x000fe200078f30ff */
[----:B------:R-:W-:Y:S01]  /*0640*/  IMAD R11, R14, 0x4, R15 ;  /* 0x000000040e0b7824 */ /* 0x000fe200078e020f */
[----:B------:R-:W-:Y:S01]  /*0650*/  LOP3.LUT R20, R0, 0xf, RZ, 0xc0, !PT ;  /* 0x0000000f00147812 */ /* 0x000fe200078ec0ff */
[----:B------:R-:W-:Y:S01]  /*0660*/  IMAD R12, R14, 0x4, R17 ;  /* 0x000000040e0c7824 */ /* 0x000fe200078e0211 */
[----:B------:R-:W-:Y:S01]  /*0670*/  LOP3.LUT R24, R24, R49, RZ, 0xfc, !PT ;  /* 0x0000003118187212 */ /* 0x000fe200078efcff */
[----:B------:R-:W-:Y:S01]  /*0680*/  IMAD R13, R14, 0x4, R19 ;  /* 0x000000040e0d7824 */ /* 0x000fe200078e0213 */
[----:B------:R-:W-:Y:S01]  /*0690*/  LOP3.LUT R22, R28, 0x40000, RZ, 0xfc, !PT ;  /* 0x000400001c167812 */ /* 0x000fe200078efcff */
[----:B------:R-:W-:Y:S01]  /*06a0*/  IMAD R14, R14, 0x4, R23 ;  /* 0x000000040e0e7824 */ /* 0x000fe200078e0217 */
[----:B------:R-:W-:Y:S01]  /*06b0*/  LOP3.LUT R27, R27, 0x3f0, RZ, 0xc0, !PT ;  /* 0x000003f01b1b7812 */ /* 0x000fe200078ec0ff */
[----:B------:R-:W-:Y:S01]  /*06c0*/  IMAD.WIDE.U32 R20, R20, 0x10, RZ ;  /* 0x0000001014147825 */ /* 0x000fe200078e00ff */
[----:B------:R-:W-:-:S02]  /*06d0*/  LOP3.LUT R32, R32, 0x7fffffc0, RZ, 0xc0, !PT ;  /* 0x7fffffc020207812 */ /* 0x000fc400078ec0ff */
[----:B------:R-:W-:Y:S01]  /*06e0*/  ISETP.GE.AND P0, PT, R45, 0x100, PT ;  /* 0x000001002d00780c */ /* 0x000fe20003f06270 */
[----:B------:R-:W-:Y:S01]  /*06f0*/  IMAD.WIDE R16, R28, 0x4, RZ ;  /* 0x000000041c107825 */ /* 0x000fe200078e02ff */
[----:B------:R-:W-:-:S03]  /*0700*/  CS2R R28, SRZ ;  /* 0x00000000001c7805 */ /* 0x000fc6000001ff00 */
[----:B------:R-:W-:Y:S01]  /*0710*/  IMAD R15, R24, 0x4, R25 ;  /* 0x00000004180f7824 */ /* 0x000fe200078e0219 */
[----:B------:R-:W-:Y:S01]  /*0720*/  LOP3.LUT R25, R49, 0x8, RZ, 0xfc, !PT ;  /* 0x0000000831197812 */ /* 0x000fe200078efcff */
[----:B------:R-:W-:Y:S01]  /*0730*/  IMAD.WIDE R22, R22, 0x4, RZ ;  /* 0x0000000416167825 */ /* 0x000fe200078e02ff */
[C---:B------:R-:W-:Y:S02]  /*0740*/  LOP3.LUT R16, R20.reuse, R16, RZ, 0xfc, !PT ;  /* 0x0000001014107212 */ /* 0x040fe400078efcff */
[----:B------:R-:W-:Y:S01]  /*0750*/  LOP3.LUT R17, R21, R17, RZ, 0xfc, !PT ;  /* 0x0000001115117212 */ /* 0x000fe200078efcff */
[----:B------:R-:W-:Y:S01]  /*0760*/  VIADD R27, R27, UR4 ;  /* 0x000000041b1b7c36 */ /* 0x000fe20008000000 */
[----:B------:R-:W-:Y:S01]  /*0770*/  LOP3.LUT R19, R20, R22, RZ, 0xfc, !PT ;  /* 0x0000001614137212 */ /* 0x000fe200078efcff */
[----:B------:R-:W-:Y:S01]  /*0780*/  IMAD.IADD R32, R45, 0x1, -R32 ;  /* 0x000000012d207824 */ /* 0x000fe200078e0a20 */
[----:B------:R-:W-:Y:S01]  /*0790*/  LOP3.LUT R20, R21, R23, RZ, 0xfc, !PT ;  /* 0x0000001715147212 */ /* 0x000fe200078efcff */
[----:B----4-:R-:W-:Y:S01]  /*07a0*/  IMAD.WIDE.U32 R48, R49, 0x8, R50 ;  /* 0x0000000831307825 */ /* 0x010fe200078e0032 */
[----:B------:R-:W-:-:S03]  /*07b0*/  CS2R R22, SRZ ;  /* 0x0000000000167805 */ /* 0x000fc6000001ff00 */
[----:B------:R-:W-:Y:S01]  /*07c0*/  IMAD R18, R26, 0x4, R27 ;  /* 0x000000041a127824 */ /* 0x000fe200078e021b */
[----:B------:R-:W-:Y:S01]  /*07d0*/  CS2R R26, SRZ ;  /* 0x00000000001a7805 */ /* 0x000fe2000001ff00 */
[----:B------:R-:W-:Y:S01]  /*07e0*/  IMAD.WIDE.U32 R50, R25, 0x8, R50 ;  /* 0x0000000819327825 */ /* 0x000fe200078e0032 */
[----:B------:R-:W-:-:S03]  /*07f0*/  CS2R R24, SRZ ;  /* 0x0000000000187805 */ /* 0x000fc6000001ff00 */
[----:B------:R-:W-:Y:S02]  /*0800*/  IMAD.MOV.U32 R21, RZ, RZ, RZ ;  /* 0x000000ffff157224 */ /* 0x000fe400078e00ff */
[----:B------:R-:W-:-:S07]  /*0810*/  IMAD.SHL.U32 R99, R32, 0x2, RZ ;  /* 0x0000000220637824 */ /* 0x000fce00078e00ff */
.L_x_1:
[----:B0-----:R-:W-:Y:S01]  /*0820*/  LOP3.LUT R33, R3, 0x8, RZ, 0xfc, !PT ;  /* 0x0000000803217812 */ /* 0x001fe200078efcff */
[----:B------:R-:W2:Y:S01]  /*0830*/  LDG.E.EL.64 R82, desc[UR6][R48.64+0x40] ;  /* 0x0000400630527981 */ /* 0x000ea2000c2e1b00 */
[----:B------:R-:W-:Y:S01]  /*0840*/  IADD3 R100, P1, R106, 0x40, RZ ;  /* 0x000000406a647810 */ /* 0x000fe20007f3e0ff */
[----:B------:R-:W0:Y:S01]  /*0850*/  LDC.64 R92, c[0x0][0x210] ;  /* 0x00008400ff5c7b82 */ /* 0x000e220000000a00 */
[----:B------:R-:W-:Y:S01]  /*0860*/  SHF.R.U64 R32, R33, 0x4, RZ ;  /* 0x0000000421207819 */ /* 0x000fe200000012ff */
[----:B------:R-:W3:Y:S02]  /*0870*/  LDG.E.EL.64 R60, desc[UR6][R50.64] ;  /* 0x00000006323c7981 */ /* 0x000ee4000c2e1b00 */
[----:B------:R-:W-:Y:S02]  /*0880*/  IMAD.X R101, RZ, RZ, R102, P1 ;  /* 0x000000ffff657224 */ /* 0x000fe400008e0666 */
[----:B------:R-:W-:Y:S01]  /*0890*/  IMAD.IADD R32, R21, 0x1, R32 ;  /* 0x0000000115207824 */ /* 0x000fe200078e0220 */
[----:B------:R-:W-:-:S02]  /*08a0*/  LOP3.LUT R35, R3, 0x38, RZ, 0xfc, !PT ;  /* 0x0000003803237812 */ /* 0x000fc400078efcff */
[----:B------:R-:W-:Y:S02]  /*08b0*/  LOP3.LUT R37, R21, 0xc, RZ, 0xc0, !PT ;  /* 0x0000000c15257812 */ /* 0x000fe400078ec0ff */
[----:B------:R-:W-:Y:S02]  /*08c0*/  CS2R R38, SRZ ;  /* 0x0000000000267805 */ /* 0x000fe4000001ff00 */
[----:B------:R-:W-:Y:S01]  /*08d0*/  LOP3.LUT R32, R32, 0xf, RZ, 0xc0, !PT ;  /* 0x0000000f20207812 */ /* 0x000fe200078ec0ff */
[----:B------:R-:W4:Y:S01]  /*08e0*/  LDG.E.EL.64 R72, desc[UR6][R48.64] ;  /* 0x0000000630487981 */ /* 0x000f22000c2e1b00 */
[----:B------:R-:W1:Y:S02]  /*08f0*/  LDC.64 R86, c[0x0][0x220] ;  /* 0x00008800ff567b82 */ /* 0x000e640000000a00 */
[----:B------:R-:W-:-:S04]  /*0900*/  LEA R64, P4, R32, UR12, 0x3 ;  /* 0x0000000c20407c11 */ /* 0x000fc8000f8818ff */
[----:B------:R-:W-:Y:S02]  /*0910*/  LEA.HI.X R65, R32, UR13, RZ, 0x3, P4 ;  /* 0x0000000d20417c11 */ /* 0x000fe4000a0f1cff */
[----:B------:R-:W-:-:S04]  /*0920*/  IADD3 R66, P4, R33, R100, RZ ;  /* 0x0000006421427210 */ /* 0x000fc80007f9e0ff */
[----:B------:R-:W5:Y:S01]  /*0930*/  LDG.E.EL.64 R64, desc[UR6][R64.64] ;  /* 0x0000000640407981 */ /* 0x000f62000c2e1b00 */
[----:B------:R-:W-:-:S05]  /*0940*/  IMAD.X R33, RZ, RZ, R101, P4 ;  /* 0x000000ffff217224 */ /* 0x000fca00020e0665 */
[----:B------:R-:W-:-:S04]  /*0950*/  SHF.R.U64 R66, R66, 0x5, R33 ;  /* 0x0000000542427819 */ /* 0x000fc80000001221 */
[----:B------:R-:W-:-:S04]  /*0960*/  LOP3.LUT R66, R66, 0x78, RZ, 0xc0, !PT ;  /* 0x0000007842427812 */ /* 0x000fc800078ec0ff */
[----:B------:R-:W-:Y:S02]  /*0970*/  IADD3 R66, P1, R66, UR12, RZ ;  /* 0x0000000c42427c10 */ /* 0x000fe4000ff3e0ff */
[----:B------:R-:W-:-:S03]  /*0980*/  LOP3.LUT R33, R3, 0x18, RZ, 0xfc, !PT ;  /* 0x0000001803217812 */ /* 0x000fc600078efcff */
[----:B------:R-:W-:Y:S01]  /*0990*/  IMAD.X R67, RZ, RZ, UR13, P1 ;  /* 0x0000000dff437e24 */ /* 0x000fe200088e06ff */
[----:B------:R-:W-:Y:S02]  /*09a0*/  SHF.R.U64 R32, R33, 0x4, RZ ;  /* 0x0000000421207819 */ /* 0x000fe400000012ff */
[----:B------:R-:W-:-:S03]  /*09b0*/  IADD3 R56, P1, R33, R100, RZ ;  /* 0x0000006421387210 */ /* 0x000fc60007f3e0ff */
[----:B------:R-:W3:Y:S01]  /*09c0*/  LDG.E.EL.64 R66, desc[UR6][R66.64] ;  /* 0x0000000642427981 */ /* 0x000ee2000c2e1b00 */
[----:B------:R-:W-:Y:S02]  /*09d0*/  IMAD.IADD R32, R21, 0x1, R32 ;  /* 0x0000000115207824 */ /* 0x000fe400078e0220 */
[----:B------:R-:W-:-:S03]  /*09e0*/  IMAD.X R33, RZ, RZ, R101, P1 ;  /* 0x000000ffff217224 */ /* 0x000fc600008e0665 */
[----:B------:R-:W-:Y:S02]  /*09f0*/  LOP3.LUT R32, R32, 0xf, RZ, 0xc0, !PT ;  /* 0x0000000f20207812 */ /* 0x000fe400078ec0ff */
[----:B------:R-:W-:Y:S02]  /*0a00*/  SHF.R.U64 R56, R56, 0x5, R33 ;  /* 0x0000000538387819 */ /* 0x000fe40000001221 */
[----:B------:R-:W-:Y:S02]  /*0a10*/  LEA R74, P1, R32, UR12, 0x3 ;  /* 0x0000000c204a7c11 */ /* 0x000fe4000f8218ff */
[----:B------:R-:W-:Y:S02]  /*0a20*/  LOP3.LUT R56, R56, 0x78, RZ, 0xc0, !PT ;  /* 0x0000007838387812 */ /* 0x000fe400078ec0ff */
[----:B------:R-:W-:Y:S02]  /*0a30*/  LOP3.LUT R33, R3, 0x28, RZ, 0xfc, !PT ;  /* 0x0000002803217812 */ /* 0x000fe400078efcff */
[----:B------:R-:W-:-:S02]  /*0a40*/  LEA.HI.X R75, R32, UR13, RZ, 0x3, P1 ;  /* 0x0000000d204b7c11 */ /* 0x000fc400088f1cff */
[----:B------:R-:W-:Y:S02]  /*0a50*/  IADD3 R56, P4, R56, UR12, RZ ;  /* 0x0000000c38387c10 */ /* 0x000fe4000ff9e0ff */
[----:B------:R-:W-:Y:S02]  /*0a60*/  SHF.R.U64 R32, R33, 0x4, RZ ;  /* 0x0000000421207819 */ /* 0x000fe400000012ff */
[----:B------:R-:W4:Y:S01]  /*0a70*/  LDG.E.EL.64 R74, desc[UR6][R74.64] ;  /* 0x000000064a4a7981 */ /* 0x000f22000c2e1b00 */
[----:B------:R-:W-:Y:S01]  /*0a80*/  IMAD.X R57, RZ, RZ, UR13, P4 ;  /* 0x0000000dff397e24 */ /* 0x000fe2000a0e06ff */
[----:B------:R-:W-:Y:S01]  /*0a90*/  IADD3 R58, P1, R33, R100, RZ ;  /* 0x00000064213a7210 */ /* 0x000fe20007f3e0ff */
[----:B------:R-:W-:-:S04]  /*0aa0*/  IMAD.IADD R32, R21, 0x1, R32 ;  /* 0x0000000115207824 */ /* 0x000fc800078e0220 */
[----:B------:R-:W-:Y:S01]  /*0ab0*/  IMAD.X R33, RZ, RZ, R101, P1 ;  /* 0x000000ffff217224 */ /* 0x000fe200008e0665 */
[----:B------:R-:W4:Y:S01]  /*0ac0*/  LDG.E.EL.64 R56, desc[UR6][R56.64] ;  /* 0x0000000638387981 */ /* 0x000f22000c2e1b00 */
[----:B------:R-:W-:Y:S02]  /*0ad0*/  LOP3.LUT R32, R32, 0xf, RZ, 0xc0, !PT ;  /* 0x0000000f20207812 */ /* 0x000fe400078ec0ff */
[----:B------:R-:W-:Y:S02]  /*0ae0*/  SHF.R.U64 R34, R35, 0x4, RZ ;  /* 0x0000000423227819 */ /* 0x000fe400000012ff */
[----:B------:R-:W-:Y:S02]  /*0af0*/  SHF.R.U64 R58, R58, 0x5, R33 ;  /* 0x000000053a3a7819 */ /* 0x000fe40000001221 */
[----:B------:R-:W-:Y:S02]  /*0b00*/  LEA R52, P4, R32, UR12, 0x3 ;  /* 0x0000000c20347c11 */ /* 0x000fe4000f8818ff */
[----:B------:R-:W-:-:S02]  /*0b10*/  IADD3 R80, P1, R35, R100, RZ ;  /* 0x0000006423507210 */ /* 0x000fc40007f3e0ff */
[----:B------:R-:W-:Y:S02]  /*0b20*/  LOP3.LUT R58, R58, 0x78, RZ, 0xc0, !PT ;  /* 0x000000783a3a7812 */ /* 0x000fe400078ec0ff */
[----:B------:R-:W-:Y:S01]  /*0b30*/  LEA.HI.X R53, R32, UR13, RZ, 0x3, P4 ;  /* 0x0000000d20357c11 */ /* 0x000fe2000a0f1cff */
[----:B------:R-:W-:Y:S02]  /*0b40*/  IMAD.IADD R32, R21, 0x1, R34 ;  /* 0x0000000115207824 */ /* 0x000fe400078e0222 */
[----:B------:R-:W-:Y:S01]  /*0b50*/  IMAD.X R33, RZ, RZ, R101, P1 ;  /* 0x000000ffff217224 */ /* 0x000fe200008e0665 */
[----:B------:R-:W-:Y:S02]  /*0b60*/  IADD3 R58, P1, R58, UR12, RZ ;  /* 0x0000000c3a3a7c10 */ /* 0x000fe4000ff3e0ff */
[----:B------:R-:W-:Y:S01]  /*0b70*/  LOP3.LUT R32, R32, 0xf, RZ, 0xc0, !PT ;  /* 0x0000000f20207812 */ /* 0x000fe200078ec0ff */
[----:B------:R-:W4:Y:S01]  /*0b80*/  LDG.E.EL.64 R52, desc[UR6][R52.64] ;  /* 0x0000000634347981 */ /* 0x000f22000c2e1b00 */
[----:B------:R-:W-:Y:S01]  /*0b90*/  SHF.R.U64 R80, R80, 0x5, R33 ;  /* 0x0000000550507819 */ /* 0x000fe20000001221 */
[----:B------:R-:W-:Y:S01]  /*0ba0*/  IMAD.X R59, RZ, RZ, UR13, P1 ;  /* 0x0000000dff3b7e24 */ /* 0x000fe200088e06ff */
[----:B------:R-:W-:-:S02]  /*0bb0*/  LEA R78, P1, R32, UR12, 0x3 ;  /* 0x0000000c204e7c11 */ /* 0x000fc4000f8218ff */
[----:B------:R-:W-:Y:S02]  /*0bc0*/  LOP3.LUT R80, R80, 0x78, RZ, 0xc0, !PT ;  /* 0x0000007850507812 */ /* 0x000fe400078ec0ff */
[----:B------:R-:W-:Y:S01]  /*0bd0*/  LEA.HI.X R79, R32, UR13, RZ, 0x3, P1 ;  /* 0x0000000d204f7c11 */ /* 0x000fe200088f1cff */
[----:B------:R-:W4:Y:S01]  /*0be0*/  LDG.E.EL.64 R58, desc[UR6][R58.64] ;  /* 0x000000063a3a7981 */ /* 0x000f22000c2e1b00 */
[----:B------:R-:W-:Y:S02]  /*0bf0*/  IADD3 R80, P1, R80, UR12, RZ ;  /* 0x0000000c50507c10 */ /* 0x000fe4000ff3e0ff */
[----:B------:R-:W-:Y:S02]  /*0c00*/  SHF.R.U64 R62, R100, 0x5, R101 ;  /* 0x00000005643e7819 */ /* 0x000fe40000001265 */
[----:B------:R-:W4:Y:S01]  /*0c10*/  LDG.E.EL.64 R78, desc[UR6][R78.64] ;  /* 0x000000064e4e7981 */ /* 0x000f22000c2e1b00 */
[----:B------:R-:W-:Y:S01]  /*0c20*/  IMAD.X R81, RZ, RZ, UR13, P1 ;  /* 0x0000000dff517e24 */ /* 0x000fe200088e06ff */
[----:B------:R-:W-:-:S02]  /*0c30*/  IADD3 R54, P1, R16, UR8, RZ ;  /* 0x0000000810367c10 */ /* 0x000fc4000ff3e0ff */
[----:B------:R-:W-:Y:S02]  /*0c40*/  LOP3.LUT R62, R62, 0x78, RZ, 0xc0, !PT ;  /* 0x000000783e3e7812 */ /* 0x000fe400078ec0ff */
[----:B------:R-:W-:Y:S01]  /*0c50*/  IADD3.X R55, R17, UR9, RZ, P1, !PT ;  /* 0x0000000911377c10 */ /* 0x000fe20008ffe4ff */
[----:B------:R-:W4:Y:S01]  /*0c60*/  LDG.E.EL.64 R80, desc[UR6][R80.64] ;  /* 0x0000000650507981 */ /* 0x000f22000c2e1b00 */
[----:B------:R-:W-:-:S04]  /*0c70*/  IADD3 R88, P1, R19, UR8, RZ ;  /* 0x0000000813587c10 */ /* 0x000fc8000ff3e0ff */
[----:B------:R-:W-:Y:S02]  /*0c80*/  IADD3.X R89, R20, UR9, RZ, P1, !PT ;  /* 0x0000000914597c10 */ /* 0x000fe40008ffe4ff */
[----:B------:R-:W-:Y:S01]  /*0c90*/  IADD3 R62, P1, R62, UR12, RZ ;  /* 0x0000000c3e3e7c10 */ /* 0x000fe2000ff3e0ff */
[----:B0-----:R-:W-:-:S04]  /*0ca0*/  IMAD.WIDE.U32 R92, R37, 0x8, R92 ;  /* 0x00000008255c7825 */ /* 0x001fc800078e005c */
[----:B------:R-:W-:Y:S01]  /*0cb0*/  IMAD.X R63, RZ, RZ, UR13, P1 ;  /* 0x0000000dff3f7e24 */ /* 0x000fe200088e06ff */
[----:B------:R-:W-:Y:S02]  /*0cc0*/  CS2R R36, SRZ ;  /* 0x0000000000247805 */ /* 0x000fe4000001ff00 */
[----:B------:R-:W-:Y:S02]  /*0cd0*/  CS2R R32, SRZ ;  /* 0x0000000000207805 */ /* 0x000fe4000001ff00 */
[----:B------:R-:W-:Y:S01]  /*0ce0*/  CS2R R34, SRZ ;  /* 0x0000000000227805 */ /* 0x000fe2000001ff00 */
[----:B------:R-:W4:Y:S04]  /*0cf0*/  LDG.E.EL.64 R70, desc[UR6][R92.64] ;  /* 0x000000065c467981 */ /* 0x000f28000c2e1b00 */
[----:B------:R-:W4:Y:S04]  /*0d00*/  LDG.E.EL.64 R62, desc[UR6][R62.64] ;  /* 0x000000063e3e7981 */ /* 0x000f28000c2e1b00 */
[----:B------:R-:W4:Y:S04]  /*0d10*/  @!P3 LDG.E.EF.128 R36, desc[UR6][R88.64] ;  /* 0x000000065824b981 */ /* 0x000f28000c0e1d00 */
[----:B------:R-:W4:Y:S04]  /*0d20*/  @!P2 LDG.E.EF.128 R32, desc[UR6][R54.64] ;  /* 0x000000063620a981 */ /* 0x000f28000c0e1d00 */
[----:B------:R-:W4:Y:S04]  /*0d30*/  LDG.E.EL.64 R68, desc[UR6][R92.64+0x8] ;  /* 0x000008065c447981 */ /* 0x000f28000c2e1b00 */
[----:B------:R-:W4:Y:S04]  /*0d40*/  LDG.E.EL.64 R76, desc[UR6][R92.64+0x10] ;  /* 0x000010065c4c7981 */ /* 0x000f28000c2e1b00 */
[----:B------:R0:W4:Y:S01]  /*0d50*/  LDG.E.EL.64 R54, desc[UR6][R92.64+0x18] ;  /* 0x000018065c367981 */ /* 0x000122000c2e1b00 */
[----:B------:R-:W-:-:S04]  /*0d60*/  SHF.R.U32.HI R104, RZ, 0xc, R100 ;  /* 0x0000000cff687819 */ /* 0x000fc80000011664 */
[----:B------:R-:W-:Y:S01]  /*0d70*/  LOP3.LUT R85, R104, R99, RZ, 0xfc, !PT ;  /* 0x0000006368557212 */ /* 0x000fe200078efcff */
[----:B------:R-:W-:-:S04]  /*0d80*/  IMAD.MOV.U32 R103, RZ, RZ, RZ ;  /* 0x000000ffff677224 */ /* 0x000fc800078e00ff */
[----:B-1----:R-:W-:Y:S01]  /*0d90*/  IMAD.WIDE R84, R85, 0x4, R86 ;  /* 0x0000000455547825 */ /* 0x002fe200078e0256 */
[----:B0-----:R-:W-:-:S03]  /*0da0*/  CS2R R92, SRZ ;  /* 0x00000000005c7805 */ /* 0x001fc6000001ff00 */
[----:B------:R-:W-:Y:S01]  /*0db0*/  IMAD.IADD R89, R99, 0x1, R104 ;  /* 0x0000000163597824 */ /* 0x000fe200078e0268 */
[----:B------:R0:W4:Y:S01]  /*0dc0*/  @!P0 LDG.E.EL R103, desc[UR6][R84.64] ;  /* 0x0000000654678981 */ /* 0x000122000c2e1900 */
[----:B------:R-:W-:Y:S02]  /*0dd0*/  IMAD.MOV.U32 R105, RZ, RZ, RZ ;  /* 0x000000ffff697224 */ /* 0x000fe400078e00ff */
[----:B------:R-:W-:-:S05]  /*0de0*/  IMAD.WIDE R88, R89, 0x4, R86 ;  /* 0x0000000459587825 */ /* 0x000fca00078e0256 */
[----:B------:R-:W4:Y:S04]  /*0df0*/  @!P0 LDG.E.EL R105, desc[UR6][R88.64] ;  /* 0x0000000658698981 */ /* 0x000f28000c2e1900 */
[----:B------:R-:W4:Y:S04]  /*0e00*/  @!P0 LDG.E.EL R92, desc[UR6][R88.64] ;  /* 0x00000006585c8981 */ /* 0x000f28000c2e1900 */
[----:B------:R1:W4:Y:S01]  /*0e10*/  @!P0 LDG.E.EL R93, desc[UR6][R88.64] ;  /* 0x00000006585d8981 */ /* 0x000322000c2e1900 */
[----:B--2---:R-:W-:Y:S02]  /*0e20*/  SHF.R.U32.HI R108, RZ, 0x1a, R83 ;  /* 0x0000001aff6c7819 */ /* 0x004fe40000011653 */
[----:B0-----:R-:W-:-:S02]  /*0e30*/  LEA R85, P4, R82, UR14, 0x2 ;  /* 0x0000000e52557c11 */ /* 0x001fc4000f8810ff */
[----:B------:R-:W-:Y:S01]  /*0e40*/  LOP3.LUT R84, R108, 0x20, RZ, 0xc0, !PT ;  /* 0x000000206c547812 */ /* 0x000fe200078ec0ff */
[----:B------:R-:W-:Y:S01]  /*0e50*/  IMAD.IADD R108, R3, 0x1, R106 ;  /* 0x00000001036c7824 */ /* 0x000fe200078e026a */
[----:B------:R-:W-:-:S03]  /*0e60*/  LEA.HI.X R109, R82, UR15, R83, 0x2, P4 ;  /* 0x0000000f526d7c11 */ /* 0x000fc6000a0f1453 */
[----:B------:R-:W-:Y:S01]  /*0e70*/  VIADD R112, R108, 0x48 ;  /* 0x000000486c707836 */ /* 0x000fe20000000000 */
[----:B-----5:R-:W-:-:S04]  /*0e80*/  SHF.R.U32.HI R107, RZ, 0x1c, R65 ;  /* 0x0000001cff6b7819 */ /* 0x020fc80000011641 */
[----:B------:R-:W-:-:S04]  /*0e90*/  LOP3.LUT R107, R107, 0x8, RZ, 0xc0, !PT ;  /* 0x000000086b6b7812 */ /* 0x000fc800078ec0ff */
[----:B------:R-:W-:Y:S01]  /*0ea0*/  IADD3 R107, P1, R64, R107, RZ ;  /* 0x0000006b406b7210 */ /* 0x000fe20007f3e0ff */
[----:B------:R-:W-:-:S04]  /*0eb0*/  VIADD R64, R108, 0x68 ;  /* 0x000000686c407836 */ /* 0x000fc80000000000 */
[----:B------:R-:W-:Y:S01]  /*0ec0*/  IMAD.X R110, RZ, RZ, R65, P1 ;  /* 0x000000ffff6e7224 */ /* 0x000fe200008e0641 */
[----:B------:R-:W-:Y:S01]  /*0ed0*/  IADD3 R84, P1, R84, R85, RZ ;  /* 0x0000005554547210 */ /* 0x000fe20007f3e0ff */
[C---:B------:R-:W-:Y:S02]  /*0ee0*/  VIADD R65, R108.reuse, 0x78 ;  /* 0x000000786c417836 */ /* 0x040fe40000000000 */
[----:B------:R-:W-:Y:S01]  /*0ef0*/  VIADD R108, R108, 0x58 ;  /* 0x000000586c6c7836 */ /* 0x000fe20000000000 */
[----:B---3--:R-:W-:Y:S01]  /*0f00*/  SHF.R.U32.HI R111, RZ, 0x1c, R67 ;  /* 0x0000001cff6f7819 */ /* 0x008fe20000011643 */
[----:B-1----:R-:W-:-:S03]  /*0f10*/  IMAD.X R88, RZ, RZ, R109, P1 ;  /* 0x000000ffff587224 */ /* 0x002fc600008e066d */
[----:B------:R-:W-:Y:S02]  /*0f20*/  LOP3.LUT R111, R111, 0x8, RZ, 0xc0, !PT ;  /* 0x000000086f6f7812 */ /* 0x000fe400078ec0ff */
[----:B------:R-:W-:Y:S02]  /*0f30*/  SHF.R.U32.HI R64, RZ, 0xc, R64 ;  /* 0x0000000cff407819 */ /* 0x000fe40000011640 */
[----:B------:R-:W-:Y:S02]  /*0f40*/  IADD3 R111, P1, R66, R111, RZ ;  /* 0x0000006f426f7210 */ /* 0x000fe40007f3e0ff */
[----:B------:R-:W-:Y:S02]  /*0f50*/  SHF.R.U32.HI R112, RZ, 0xc, R112 ;  /* 0x0000000cff707819 */ /* 0x000fe40000011670 */
[----:B------:R-:W-:Y:S02]  /*0f60*/  SHF.R.U32.HI R108, RZ, 0xc, R108 ;  /* 0x0000000cff6c7819 */ /* 0x000fe4000001166c */
[----:B------:R-:W-:-:S02]  /*0f70*/  LEA R109, P4, R107, R84, 0x5 ;  /* 0x000000546b6d7211 */ /* 0x000fc400078828ff */
[----:B------:R-:W-:Y:S01]  /*0f80*/  SHF.R.U32.HI R82, RZ, 0xc, R65 ;  /* 0x0000000cff527819 */ /* 0x000fe20000011641 */
[----:B------:R-:W-:Y:S01]  /*0f90*/  IMAD.X R67, RZ, RZ, R67, P1 ;  /* 0x000000ffff437224 */ /* 0x000fe200008e0643 */
[----:B------:R-:W-:Y:S01]  /*0fa0*/  LEA.HI.X R110, R107, R88, R110, 0x5, P4 ;  /* 0x000000586b6e7211 */ /* 0x000fe200020f2c6e */
[----:B------:R-:W-:Y:S01]  /*0fb0*/  IMAD.IADD R65, R99, 0x1, R64 ;  /* 0x0000000163417824 */ /* 0x000fe200078e0240 */
[----:B------:R-:W-:Y:S01]  /*0fc0*/  LEA R66, P1, R111, R109, 0x8 ;  /* 0x0000006d6f427211 */ /* 0x000fe200078240ff */
[C---:B------:R-:W-:Y:S02]  /*0fd0*/  IMAD.IADD R83, R99.reuse, 0x1, R112 ;  /* 0x0000000163537824 */ /* 0x040fe400078e0270 */
[C---:B------:R-:W-:Y:S02]  /*0fe0*/  IMAD.IADD R85, R99.reuse, 0x1, R108 ;  /* 0x0000000163557824 */ /* 0x040fe400078e026c */
[----:B------:R-:W-:Y:S01]  /*0ff0*/  IMAD.IADD R89, R99, 0x1, R82 ;  /* 0x0000000163597824 */ /* 0x000fe200078e0252 */
[----:B------:R-:W-:Y:S01]  /*1000*/  LEA.HI.X R67, R111, R110, R67, 0x8, P1 ;  /* 0x0000006e6f437211 */ /* 0x000fe200008f4443 */
[----:B------:R-:W-:Y:S01]  /*1010*/  IMAD.WIDE R64, R65, 0x4, R86 ;  /* 0x0000000441407825 */ /* 0x000fe200078e0256 */
[----:B----4-:R-:W-:-:S03]  /*1020*/  SHF.R.U32.HI R113, RZ, 0x1c, R75 ;  /* 0x0000001cff717819 */ /* 0x010fc6000001164b */
[----:B------:R-:W-:-:S04]  /*1030*/  IMAD.WIDE R82, R83, 0x4, R86 ;  /* 0x0000000453527825 */ /* 0x000fc800078e0256 */
[----:B------:R-:W-:-:S04]  /*1040*/  IMAD.WIDE R84, R85, 0x4, R86 ;  /* 0x0000000455547825 */ /* 0x000fc800078e0256 */
[----:B------:R-:W-:Y:S02]  /*1050*/  IMAD.SHL.U32 R109, R112, 0x200, RZ ;  /* 0x00000200706d7824 */ /* 0x000fe400078e00ff */
[----:B------:R-:W-:Y:S01]  /*1060*/  IMAD.WIDE R86, R89, 0x4, R86 ;  /* 0x0000000459567825 */ /* 0x000fe200078e0256 */
[----:B------:R-:W-:-:S03]  /*1070*/  CS2R R88, SRZ ;  /* 0x0000000000587805 */ /* 0x000fc6000001ff00 */
[----:B------:R-:W-:Y:S01]  /*1080*/  IMAD.WIDE.U32 R66, R109, 0x4, R66 ;  /* 0x000000046d427825 */ /* 0x000fe200078e0042 */
[----:B------:R-:W-:Y:S02]  /*1090*/  SHF.R.U32.HI R109, RZ, 0x1a, R61 ;  /* 0x0000001aff6d7819 */ /* 0x000fe4000001163d */
[----:B------:R-:W-:Y:S01]  /*10a0*/  LOP3.LUT R113, R113, 0x8, RZ, 0xc0, !PT ;  /* 0x0000000871717812 */ /* 0x000fe200078ec0ff */
[----:B------:R0:W2:Y:S01]  /*10b0*/  @!P0 LDG.E.EL R88, desc[UR6][R64.64] ;  /* 0x0000000640588981 */ /* 0x0000a2000c2e1900 */
[C---:B------:R-:W-:Y:S02]  /*10c0*/  LEA R111, P4, R60.reuse, UR14, 0x2 ;  /* 0x0000000e3c6f7c11 */ /* 0x040fe4000f8810ff */
[----:B------:R-:W-:Y:S01]  /*10d0*/  SHF.R.U32.HI R110, RZ, 0x1c, R57 ;  /* 0x0000001cff6e7819 */ /* 0x000fe20000011639 */
[----:B------:R1:W3:Y:S01]  /*10e0*/  @!P0 LDG.E.EL R89, desc[UR6][R82.64] ;  /* 0x0000000652598981 */ /* 0x0002e2000c2e1900 */
[----:B------:R-:W-:Y:S02]  /*10f0*/  LEA.HI.X R60, R60, UR15, R61, 0x2, P4 ;  /* 0x0000000f3c3c7c11 */ /* 0x000fe4000a0f143d */
[----:B0-----:R-:W-:-:S02]  /*1100*/  LOP3.LUT R64, R109, 0x20, RZ, 0xc0, !PT ;  /* 0x000000206d407812 */ /* 0x001fc400078ec0ff */
[----:B------:R-:W-:Y:S02]  /*1110*/  IADD3 R65, P1, R74, R113, RZ ;  /* 0x000000714a417210 */ /* 0x000fe40007f3e0ff */
[----:B------:R-:W-:Y:S02]  /*1120*/  LOP3.LUT R61, R110, 0x8, RZ, 0xc0, !PT ;  /* 0x000000086e3d7812 */ /* 0x000fe400078ec0ff */
[----:B------:R-:W-:Y:S01]  /*1130*/  IADD3 R74, P4, R64, R111, RZ ;  /* 0x0000006f404a7210 */ /* 0x000fe20007f9e0ff */
[----:B------:R-:W-:Y:S01]  /*1140*/  IMAD.X R75, RZ, RZ, R75, P1 ;  /* 0x000000ffff4b7224 */ /* 0x000fe200008e064b */
[----:B------:R-:W-:Y:S01]  /*1150*/  IADD3 R61, P1, R56, R61, RZ ;  /* 0x0000003d383d7210 */ /* 0x000fe20007f3e0ff */
[----:B------:R-:W-:Y:S02]  /*1160*/  IMAD.MOV.U32 R107, RZ, RZ, RZ ;  /* 0x000000ffff6b7224 */ /* 0x000fe400078e00ff */
[----:B-1----:R-:W-:Y:S01]  /*1170*/  IMAD.X R82, RZ, RZ, R60, P4 ;  /* 0x000000ffff527224 */ /* 0x002fe200020e063c */
[----:B------:R-:W-:Y:S01]  /*1180*/  LEA R56, P4, R65, R74, 0x5 ;  /* 0x0000004a41387211 */ /* 0x000fe200078828ff */
[----:B------:R-:W-:-:S02]  /*1190*/  IMAD.SHL.U32 R83, R45, 0x400, RZ ;  /* 0x000004002d537824 */ /* 0x000fc400078e00ff */
[----:B------:R-:W-:Y:S01]  /*11a0*/  IMAD.X R60, RZ, RZ, R57, P1 ;  /* 0x000000ffff3c7224 */ /* 0x000fe200008e0639 */
[----:B------:R-:W-:Y:S01]  /*11b0*/  LEA.HI.X R57, R65, R82, R75, 0x5, P4 ;  /* 0x0000005241397211 */ /* 0x000fe200020f2c4b */
[----:B------:R0:W4:Y:S01]  /*11c0*/  @!P0 LDG.E.EL R107, desc[UR6][R84.64] ;  /* 0x00000006546b8981 */ /* 0x000122000c2e1900 */
[----:B------:R-:W-:Y:S01]  /*11d0*/  LEA R56, P1, R61, R56, 0x8 ;  /* 0x000000383d387211 */ /* 0x000fe200078240ff */
[----:B------:R-:W-:-:S03]  /*11e0*/  IMAD.SHL.U32 R75, R83, 0x4, RZ ;  /* 0x00000004534b7824 */ /* 0x000fc600078e00ff */
[----:B------:R-:W-:Y:S02]  /*11f0*/  LEA.HI.X R57, R61, R57, R60, 0x8, P1 ;  /* 0x000000393d397211 */ /* 0x000fe400008f443c */
[----:B0-----:R-:W-:Y:S02]  /*1200*/  SHF.R.S32.HI R84, RZ, 0x1f, R83 ;  /* 0x0000001fff547819 */ /* 0x001fe40000011453 */
[----:B------:R-:W-:Y:S02]  /*1210*/  SHF.R.U32.HI R85, RZ, 0x1c, R53 ;  /* 0x0000001cff557819 */ /* 0x000fe40000011635 */
[----:B------:R-:W-:Y:S02]  /*1220*/  SHF.L.U64.HI R65, R83, 0x2, R84 ;  /* 0x0000000253417819 */ /* 0x000fe40000010254 */
[----:B------:R-:W-:Y:S02]  /*1230*/  IADD3 R60, P1, R66, R75, RZ ;  /* 0x0000004b423c7210 */ /* 0x000fe40007f3e0ff */
[----:B------:R-:W-:-:S02]  /*1240*/  LOP3.LUT R85, R85, 0x8, RZ, 0xc0, !PT ;  /* 0x0000000855557812 */ /* 0x000fc400078ec0ff */
[----:B------:R-:W-:Y:S01]  /*1250*/  SHF.R.U32.HI R109, RZ, 0x1c, R59 ;  /* 0x0000001cff6d7819 */ /* 0x000fe2000001163b */
[----:B------:R-:W-:Y:S01]  /*1260*/  IMAD.X R61, R67, 0x1, R65, P1 ;  /* 0x00000001433d7824 */ /* 0x000fe200008e0641 */
[----:B------:R-:W-:Y:S02]  /*1270*/  IADD3 R67, P1, R52, R85, RZ ;  /* 0x0000005534437210 */ /* 0x000fe40007f3e0ff */
[----:B------:R-:W-:Y:S01]  /*1280*/  LOP3.LUT R109, R109, 0x8, RZ, 0xc0, !PT ;  /* 0x000000086d6d7812 */ /* 0x000fe200078ec0ff */
[----:B------:R-:W-:Y:S02]  /*1290*/  IMAD.SHL.U32 R83, R108, 0x200, RZ ;  /* 0x000002006c537824 */ /* 0x000fe400078e00ff */
[----:B------:R-:W-:Y:S01]  /*12a0*/  IMAD.X R53, RZ, RZ, R53, P1 ;  /* 0x000000ffff357224 */ /* 0x000fe200008e0635 */
[----:B------:R-:W-:Y:S01]  /*12b0*/  IADD3 R66, P1, R58, R109, RZ ;  /* 0x0000006d3a427210 */ /* 0x000fe20007f3e0ff */
[----:B------:R-:W-:Y:S01]  /*12c0*/  IMAD.IADD R84, R3, 0x1, R106 ;  /* 0x0000000103547824 */ /* 0x000fe200078e026a */
[----:B------:R-:W-:Y:S01]  /*12d0*/  SHF.R.U32.HI R58, RZ, 0x1c, R79 ;  /* 0x0000001cff3a7819 */ /* 0x000fe2000001164f */
[----:B------:R-:W-:Y:S01]  /*12e0*/  IMAD.WIDE.U32 R56, R83, 0x4, R56 ;  /* 0x0000000453387825 */ /* 0x000fe200078e0038 */
[----:B------:R-:W-:-:S03]  /*12f0*/  LEA R52, P4, R67, R74, 0x5 ;  /* 0x0000004a43347211 */ /* 0x000fc600078828ff */
[----:B------:R-:W-:Y:S01]  /*1300*/  IMAD.X R83, RZ, RZ, R59, P1 ;  /* 0x000000ffff537224 */ /* 0x000fe200008e063b */
[----:B------:R-:W-:Y:S01]  /*1310*/  LOP3.LUT R59, R58, 0x8, RZ, 0xc0, !PT ;  /* 0x000000083a3b7812 */ /* 0x000fe200078ec0ff */
[----:B------:R-:W-:Y:S01]  /*1320*/  VIADD R85, R84, 0x68 ;  /* 0x0000006854557836 */ /* 0x000fe20000000000 */
[----:B------:R-:W-:Y:S02]  /*1330*/  LEA.HI.X R53, R67, R82, R53, 0x5, P4 ;  /* 0x0000005243357211 */ /* 0x000fe400020f2c35 */
[----:B------:R-:W-:Y:S02]  /*1340*/  SHF.R.U32.HI R67, RZ, 0x1c, R81 ;  /* 0x0000001cff437819 */ /* 0x000fe40000011651 */
[----:B------:R-:W-:Y:S01]  /*1350*/  IADD3 R59, P1, R78, R59, RZ ;  /* 0x0000003b4e3b7210 */ /* 0x000fe20007f3e0ff */
[----:B------:R-:W-:Y:S01]  /*1360*/  IMAD.MOV.U32 R64, RZ, RZ, RZ ;  /* 0x000000ffff407224 */ /* 0x000fe200078e00ff */
[----:B------:R-:W-:Y:S02]  /*1370*/  LEA R52, P4, R66, R52, 0x8 ;  /* 0x0000003442347211 */ /* 0x000fe400078840ff */
[----:B------:R-:W-:-:S02]  /*1380*/  SHF.R.U32.HI R85, RZ, 0xc, R85 ;  /* 0x0000000cff557819 */ /* 0x000fc40000011655 */
[----:B------:R-:W-:Y:S01]  /*1390*/  LOP3.LUT R67, R67, 0x8, RZ, 0xc0, !PT ;  /* 0x0000000843437812 */ /* 0x000fe200078ec0ff */
[----:B------:R-:W-:Y:S01]  /*13a0*/  IMAD.X R78, RZ, RZ, R79, P1 ;  /* 0x000000ffff4e7224 */ /* 0x000fe200008e064f */
[----:B------:R-:W-:Y:S01]  /*13b0*/  LEA.HI.X R53, R66, R53, R83, 0x8, P4 ;  /* 0x0000003542357211 */ /* 0x000fe200020f4453 */
[----:B------:R-:W-:Y:S01]  /*13c0*/  IMAD.SHL.U32 R85, R85, 0x200, RZ ;  /* 0x0000020055557824 */ /* 0x000fe200078e00ff */
[----:B------:R-:W-:Y:S01]  /*13d0*/  IADD3 R67, P1, R80, R67, RZ ;  /* 0x0000004350437210 */ /* 0x000fe20007f3e0ff */
[----:B------:R0:W5:Y:S01]  /*13e0*/  @!P0 LDG.E.EL R64, desc[UR6][R86.64] ;  /* 0x0000000656408981 */ /* 0x000162000c2e1900 */
[----:B------:R-:W-:Y:S01]  /*13f0*/  LEA R58, P4, R59, R74, 0x5 ;  /* 0x0000004a3b3a7211 */ /* 0x000fe200078828ff */
[----:B------:R-:W-:Y:S02]  /*1400*/  VIADD R84, R84, 0x78 ;  /* 0x0000007854547836 */ /* 0x000fe40000000000 */
[----:B------:R-:W-:Y:S01]  /*1410*/  IMAD.WIDE.U32 R52, R85, 0x4, R52 ;  /* 0x0000000455347825 */ /* 0x000fe200078e0034 */
[----:B------:R-:W-:-:S03]  /*1420*/  LEA.HI.X R82, R59, R82, R78, 0x5, P4 ;  /* 0x000000523b527211 */ /* 0x000fc600020f2c4e */
[----:B------:R-:W-:Y:S01]  /*1430*/  IMAD.X R80, RZ, RZ, R81, P1 ;  /* 0x000000ffff507224 */ /* 0x000fe200008e0651 */
[--C-:B0-----:R-:W-:Y:S02]  /*1440*/  SHF.R.U32.HI R87, RZ, 0x1c, R63.reuse ;  /* 0x0000001cff577819 */ /* 0x101fe4000001163f */
[----:B------:R-:W-:Y:S02]  /*1450*/  IADD3 R56, P1, R56, R75, RZ ;  /* 0x0000004b38387210 */ /* 0x000fe40007f3e0ff */
[----:B------:R-:W-:Y:S02]  /*1460*/  SEL R66, R37, RZ, !P3 ;  /* 0x000000ff25427207 */ /* 0x000fe40005800000 */
[----:B------:R-:W-:Y:S02]  /*1470*/  SHF.R.U32.HI R85, RZ, 0x1c, R63 ;  /* 0x0000001cff557819 */ /* 0x000fe4000001163f */
[----:B------:R-:W-:Y:S02]  /*1480*/  LOP3.LUT R87, R87, 0x8, RZ, 0xc0, !PT ;  /* 0x0000000857577812 */ /* 0x000fe400078ec0ff */
[----:B------:R-:W-:-:S02]  /*1490*/  LEA R58, P5, R67, R58, 0x8 ;  /* 0x0000003a433a7211 */ /* 0x000fc400078a40ff */
[----:B------:R-:W-:Y:S02]  /*14a0*/  SHF.R.U32.HI R84, RZ, 0xc, R84 ;  /* 0x0000000cff547819 */ /* 0x000fe40000011654 */
[----:B------:R-:W-:Y:S02]  /*14b0*/  SEL R78, R35, RZ, !P2 ;  /* 0x000000ff234e7207 */ /* 0x000fe40005000000 */
[----:B------:R-:W-:Y:S01]  /*14c0*/  SHF.R.U32.HI R37, RZ, 0x1c, R63 ;  /* 0x0000001cff257819 */ /* 0x000fe2000001163f */
[----:B------:R-:W-:Y:S01]  /*14d0*/  IMAD.X R57, R57, 0x1, R65, P1 ;  /* 0x0000000139397824 */ /* 0x000fe200008e0641 */
[----:B------:R-:W-:Y:S02]  /*14e0*/  IADD3 R52, P4, R52, R75, RZ ;  /* 0x0000004b34347210 */ /* 0x000fe40007f9e0ff */
[----:B------:R-:W-:Y:S02]  /*14f0*/  SHF.R.U32.HI R35, RZ, 0x1c, R63 ;  /* 0x0000001cff237819 */ /* 0x000fe4000001163f */
[----:B------:R-:W-:-:S02]  /*1500*/  SEL R79, R34, RZ, !P2 ;  /* 0x000000ff224f7207 */ /* 0x000fc40005000000 */
[----:B------:R-:W-:Y:S02]  /*1510*/  LOP3.LUT R85, R85, 0x8, RZ, 0xc0, !PT ;  /* 0x0000000855557812 */ /* 0x000fe400078ec0ff */
[----:B------:R-:W-:Y:S02]  /*1520*/  IADD3 R34, P1, R62, R87, RZ ;  /* 0x000000573e227210 */ /* 0x000fe40007f3e0ff */
[----:B------:R-:W-:Y:S01]  /*1530*/  LEA.HI.X R59, R67, R82, R80, 0x8, P5 ;  /* 0x00000052433b7211 */ /* 0x000fe200028f4450 */
[----:B------:R-:W-:Y:S01]  /*1540*/  IMAD.SHL.U32 R67, R84, 0x200, RZ ;  /* 0x0000020054437824 */ /* 0x000fe200078e00ff */
[----:B------:R-:W-:Y:S02]  /*1550*/  SEL R74, R33, RZ, !P2 ;  /* 0x000000ff214a7207 */ /* 0x000fe40005000000 */
[----:B------:R-:W-:Y:S01]  /*1560*/  LOP3.LUT R37, R37, 0x8, RZ, 0xc0, !PT ;  /* 0x0000000825257812 */ /* 0x000fe200078ec0ff */
[----:B------:R-:W-:Y:S01]  /*1570*/  IMAD.X R53, R53, 0x1, R65, P4 ;  /* 0x0000000135357824 */ /* 0x000fe200020e0641 */
[----:B------:R-:W-:-:S02]  /*1580*/  SHF.R.U32.HI R33, RZ, 0x1c, R71 ;  /* 0x0000001cff217819 */ /* 0x000fc40000011647 */
[----:B------:R-:W-:Y:S01]  /*1590*/  LOP3.LUT R35, R35, 0x8, RZ, 0xc0, !PT ;  /* 0x0000000823237812 */ /* 0x000fe200078ec0ff */
[----:B------:R-:W-:Y:S01]  /*15a0*/  IMAD.X R87, RZ, RZ, R63, P1 ;  /* 0x000000ffff577224 */ /* 0x000fe200008e063f */
[----:B------:R-:W-:Y:S01]  /*15b0*/  BAR.SYNC.DEFER_BLOCKING 0x0 ;  /* 0x0000000000007b1d */ /* 0x000fe20000010000 */
[----:B------:R-:W-:Y:S01]  /*15c0*/  IADD3 R80, P4, R62, R85, RZ ;  /* 0x000000553e507210 */ /* 0x000fe20007f9e0ff */
[----:B------:R-:W-:Y:S01]  /*15d0*/  IMAD.WIDE.U32 R58, R67, 0x4, R58 ;  /* 0x00000004433a7825 */ /* 0x000fe200078e003a */
[----:B------:R-:W-:Y:S02]  /*15e0*/  IADD3 R37, P5, R62, R37, RZ ;  /* 0x000000253e257210 */ /* 0x000fe40007fbe0ff */
[----:B------:R-:W-:Y:S02]  /*15f0*/  LOP3.LUT R33, R33, 0x8, RZ, 0xc0, !PT ;  /* 0x0000000821217812 */ /* 0x000fe400078ec0ff */
[----:B------:R-:W-:Y:S01]  /*1600*/  IADD3 R35, P1, R62, R35, RZ ;  /* 0x000000233e237210 */ /* 0x000fe20007f3e0ff */
[--C-:B------:R-:W-:Y:S01]  /*1610*/  IMAD.X R85, RZ, RZ, R63.reuse, P4 ;  /* 0x000000ffff557224 */ /* 0x100fe200020e063f */
[----:B------:R-:W-:Y:S01]  /*1620*/  SEL R81, R36, RZ, !P3 ;  /* 0x000000ff24517207 */ /* 0x000fe20005800000 */
[----:B------:R-:W-:Y:S01]  /*1630*/  IMAD.X R62, RZ, RZ, R63, P5 ;  /* 0x000000ffff3e7224 */ /* 0x000fe200028e063f */
[----:B------:R-:W-:-:S02]  /*1640*/  SEL R83, R32, RZ, !P2 ;  /* 0x000000ff20537207 */ /* 0x000fc40005000000 */
[----:B------:R-:W-:Y:S01]  /*1650*/  IADD3 R36, P4, R70, R33, RZ ;  /* 0x0000002146247210 */ /* 0x000fe20007f9e0ff */
[----:B------:R-:W-:Y:S01]  /*1660*/  IMAD.X R70, RZ, RZ, R63, P1 ;  /* 0x000000ffff467224 */ /* 0x000fe200008e063f */
[----:B------:R-:W-:Y:S02]  /*1670*/  SEL R67, R38, RZ, !P3 ;  /* 0x000000ff26437207 */ /* 0x000fe40005800000 */
[----:B------:R-:W-:Y:S02]  /*1680*/  IADD3 R32, P5, R58, R75, RZ ;  /* 0x0000004b3a207210 */ /* 0x000fe40007fbe0ff */
[----:B------:R-:W-:Y:S02]  /*1690*/  SEL R58, R39, RZ, !P3 ;  /* 0x000000ff273a7207 */ /* 0x000fe40005800000 */
[C---:B------:R-:W-:Y:S02]  /*16a0*/  LEA R38, P1, R72.reuse, UR14, 0x2 ;  /* 0x0000000e48267c11 */ /* 0x040fe4000f8210ff */
[----:B------:R-:W-:Y:S01]  /*16b0*/  SHF.R.U32.HI R39, RZ, 0x1c, R69 ;  /* 0x0000001cff277819 */ /* 0x000fe20000011645 */
[----:B------:R-:W-:Y:S01]  /*16c0*/  IMAD.X R84, RZ, RZ, R71, P4 ;  /* 0x000000ffff547224 */ /* 0x000fe200020e0647 */
[----:B------:R-:W-:Y:S01]  /*16d0*/  SHF.R.U32.HI R63, RZ, 0x1a, R73 ;  /* 0x0000001aff3f7819 */ /* 0x000fe20000011649 */
[----:B------:R-:W-:Y:S01]  /*16e0*/  IMAD.X R33, R59, 0x1, R65, P5 ;  /* 0x000000013b217824 */ /* 0x000fe200028e0641 */
[----:B------:R-:W-:-:S02]  /*16f0*/  LEA.HI.X R71, R72, UR15, R73, 0x2, P1 ;  /* 0x0000000f48477c11 */ /* 0x000fc400088f1449 */
[----:B------:R-:W-:Y:S02]  /*1700*/  LOP3.LUT R73, R39, 0x8, RZ, 0xc0, !PT ;  /* 0x0000000827497812 */ /* 0x000fe400078ec0ff */
[----:B------:R-:W-:Y:S02]  /*1710*/  SHF.R.U32.HI R59, RZ, 0x1c, R77 ;  /* 0x0000001cff3b7819 */ /* 0x000fe4000001164d */
[----:B------:R-:W-:Y:S02]  /*1720*/  SHF.R.U32.HI R39, RZ, 0x1c, R55 ;  /* 0x0000001cff277819 */ /* 0x000fe40000011637 */
[----:B------:R-:W-:Y:S02]  /*1730*/  IADD3 R82, P1, R68, R73, RZ ;  /* 0x0000004944527210 */ /* 0x000fe40007f3e0ff */
[----:B------:R-:W-:Y:S02]  /*1740*/  LOP3.LUT R59, R59, 0x8, RZ, 0xc0, !PT ;  /* 0x000000083b3b7812 */ /* 0x000fe400078ec0ff */
[----:B------:R-:W-:-:S02]  /*1750*/  LOP3.LUT R63, R63, 0x20, RZ, 0xc0, !PT ;  /* 0x000000203f3f7812 */ /* 0x000fc400078ec0ff */
[----:B------:R-:W-:Y:S01]  /*1760*/  LOP3.LUT R39, R39, 0x8, RZ, 0xc0, !PT ;  /* 0x0000000827277812 */ /* 0x000fe200078ec0ff */
[----:B------:R-:W-:Y:S01]  /*1770*/  IMAD.X R69, RZ, RZ, R69, P1 ;  /* 0x000000ffff457224 */ /* 0x000fe200008e0645 */
[----:B------:R-:W-:Y:S02]  /*1780*/  IADD3 R76, P4, R76, R59, RZ ;  /* 0x0000003b4c4c7210 */ /* 0x000fe40007f9e0ff */
[----:B------:R-:W-:Y:S02]  /*1790*/  IADD3 R63, P5, R63, R38, RZ ;  /* 0x000000263f3f7210 */ /* 0x000fe40007fbe0ff */
[----:B------:R-:W-:Y:S01]  /*17a0*/  IADD3 R38, P1, R54, R39, RZ ;  /* 0x0000002736267210 */ /* 0x000fe20007f3e0ff */
[----:B------:R-:W-:Y:S01]  /*17b0*/  IMAD.X R77, RZ, RZ, R77, P4 ;  /* 0x000000ffff4d7224 */ /* 0x000fe200020e064d */
[-C--:B------:R-:W-:Y:S01]  /*17c0*/  LEA R59, P4, R36, R63.reuse, 0x5 ;  /* 0x0000003f243b7211 */ /* 0x080fe200078828ff */
[----:B------:R-:W-:Y:S02]  /*17d0*/  IMAD.X R71, RZ, RZ, R71, P5 ;  /* 0x000000ffff477224 */ /* 0x000fe400028e0647 */
[----:B------:R-:W-:Y:S01]  /*17e0*/  IMAD.X R55, RZ, RZ, R55, P1 ;  /* 0x000000ffff377224 */ /* 0x000fe200008e0637 */
[----:B------:R-:W-:Y:S01]  /*17f0*/  LEA R39, P1, R82, R63, 0x5 ;  /* 0x0000003f52277211 */ /* 0x000fe200078228ff */
[----:B------:R-:W-:Y:S01]  /*1800*/  STS [R4], R83 ;  /* 0x0000005304007388 */ /* 0x000fe20000000800 */
[----:B------:R-:W-:-:S02]  /*1810*/  LEA.HI.X R36, R36, R71, R84, 0x5, P4 ;  /* 0x0000004724247211 */ /* 0x000fc400020f2c54 */
[----:B------:R-:W-:Y:S01]  /*1820*/  LEA R68, P4, R38, R63, 0x5 ;  /* 0x0000003f26447211 */ /* 0x000fe200078828ff */
[----:B------:R-:W-:Y:S01]  /*1830*/  STS [R5+0x100], R74 ;  /* 0x0001004a05007388 */ /* 0x000fe20000000800 */
[----:B------:R-:W-:Y:S02]  /*1840*/  LEA.HI.X R69, R82, R71, R69, 0x5, P1 ;  /* 0x0000004752457211 */ /* 0x000fe400008f2c45 */
[----:B------:R-:W-:Y:S01]  /*1850*/  LEA R72, P5, R76, R63, 0x5 ;  /* 0x0000003f4c487211 */ /* 0x000fe200078a28ff */
[----:B------:R-:W-:Y:S01]  /*1860*/  STS [R6+0x200], R79 ;  /* 0x0002004f06007388 */ /* 0x000fe20000000800 */
[----:B------:R-:W-:-:S03]  /*1870*/  LEA R54, P1, R34, R59, 0x8 ;  /* 0x0000003b22367211 */ /* 0x000fc600078240ff */
[----:B------:R-:W-:Y:S01]  /*1880*/  STS [R7+0x300], R78 ;  /* 0x0003004e07007388 */ /* 0x000fe20000000800 */
[----:B------:R-:W-:-:S03]  /*1890*/  LEA.HI.X R59, R38, R71, R55, 0x5, P4 ;  /* 0x00000047263b7211 */ /* 0x000fc600020f2c37 */
[----:B------:R-:W-:Y:S01]  /*18a0*/  STS [R4+0x80], R81 ;  /* 0x0000805104007388 */ /* 0x000fe20000000800 */
[----:B------:R-:W-:-:S03]  /*18b0*/  LEA.HI.X R63, R76, R71, R77, 0x5, P5 ;  /* 0x000000474c3f7211 */ /* 0x000fc600028f2c4d */
[----:B------:R-:W-:Y:S01]  /*18c0*/  STS [R5+0x180], R66 ;  /* 0x0001804205007388 */ /* 0x000fe20000000800 */
[----:B------:R-:W-:-:S03]  /*18d0*/  LEA.HI.X R55, R34, R36, R87, 0x8, P1 ;  /* 0x0000002422377211 */ /* 0x000fc600008f4457 */
[----:B------:R-:W-:Y:S01]  /*18e0*/  STS [R6+0x280], R67 ;  /* 0x0002804306007388 */ /* 0x000fe20000000800 */
[C---:B------:R-:W-:Y:S02]  /*18f0*/  LEA R38, P1, R80.reuse, R39, 0x8 ;  /* 0x0000002750267211 */ /* 0x040fe400078240ff */
[C---:B------:R-:W-:Y:S01]  /*1900*/  LEA R34, P5, R35.reuse, R68, 0x8 ;  /* 0x0000004423227211 */ /* 0x040fe200078a40ff */
[----:B------:R0:W-:Y:S01]  /*1910*/  STS [R7+0x380], R58 ;  /* 0x0003803a07007388 */ /* 0x0001e20000000800 */
[----:B------:R-:W-:Y:S01]  /*1920*/  BAR.SYNC.DEFER_BLOCKING 0x0 ;  /* 0x0000000000007b1d */ /* 0x000fe20000010000 */
[----:B------:R-:W-:Y:S02]  /*1930*/  LEA.HI.X R39, R80, R69, R85, 0x8, P1 ;  /* 0x0000004550277211 */ /* 0x000fe400008f4455 */
[----:B------:R-:W-:Y:S01]  /*1940*/  LEA.HI.X R35, R35, R59, R70, 0x8, P5 ;  /* 0x0000003b23237211 */ /* 0x000fe200028f4446 */
[----:B------:R-:W-:Y:S01]  /*1950*/  IMAD.SHL.U32 R59, R104, 0x200, RZ ;  /* 0x00000200683b7824 */ /* 0x000fe200078e00ff */
[----:B------:R-:W-:-:S03]  /*1960*/  LEA R36, P4, R37, R72, 0x8 ;  /* 0x0000004825247211 */ /* 0x000fc600078840ff */
[----:B------:R-:W-:Y:S01]  /*1970*/  IMAD.WIDE.U32 R54, R59, 0x4, R54 ;  /* 0x000000043b367825 */ /* 0x000fe200078e0036 */
[----:B------:R-:W-:-:S03]  /*1980*/  LEA.HI.X R37, R37, R63, R62, 0x8, P4 ;  /* 0x0000003f25257211 */ /* 0x000fc600020f443e */
[----:B------:R-:W-:Y:S01]  /*1990*/  IMAD.WIDE.U32 R38, R59, 0x4, R38 ;  /* 0x000000043b267825 */ /* 0x000fe200078e0026 */
[----:B------:R-:W-:-:S03]  /*19a0*/  IADD3 R54, P1, R54, R75, RZ ;  /* 0x0000004b36367210 */ /* 0x000fc60007f3e0ff */
[----:B------:R-:W-:Y:S01]  /*19b0*/  IMAD.WIDE.U32 R36, R59, 0x4, R36 ;  /* 0x000000043b247825 */ /* 0x000fe200078e0024 */
[----:B------:R-:W-:-:S03]  /*19c0*/  IADD3 R38, P4, R38, R75, RZ ;  /* 0x0000004b26267210 */ /* 0x000fc60007f9e0ff */
[----:B------:R-:W-:Y:S01]  /*19d0*/  IMAD.WIDE.U32 R34, R59, 0x4, R34 ;  /* 0x000000043b227825 */ /* 0x000fe200078e0022 */
[----:B------:R-:W-:Y:S02]  /*19e0*/  CS2R R62, SRZ ;  /* 0x00000000003e7805 */ /* 0x000fe4000001ff00 */
[----:B------:R-:W-:Y:S01]  /*19f0*/  IADD3 R36, P5, R36, R75, RZ ;  /* 0x0000004b24247210 */ /* 0x000fe20007fbe0ff */
[----:B------:R-:W-:Y:S01]  /*1a00*/  IMAD.MOV.U32 R59, RZ, RZ, RZ ;  /* 0x000000ffff3b7224 */ /* 0x000fe200078e00ff */
[----:B------:R-:W-:Y:S01]  /*1a10*/  LDS R66, [R11+0x2000] ;  /* 0x002000000b427984 */ /* 0x000fe20000000800 */
[--C-:B------:R-:W-:Y:S01]  /*1a20*/  IMAD.X R55, R55, 0x1, R65.reuse, P1 ;  /* 0x0000000137377824 */ /* 0x100fe200008e0641 */
[----:B------:R-:W-:Y:S01]  /*1a30*/  IADD3 R34, P1, R34, R75, RZ ;  /* 0x0000004b22227210 */ /* 0x000fe20007f3e0ff */
[----:B------:R-:W-:Y:S01]  /*1a40*/  IMAD.X R39, R39, 0x1, R65, P4 ;  /* 0x0000000127277824 */ /* 0x000fe200020e0641 */
[----:B------:R-:W2:Y:S01]  /*1a50*/  @!P0 LDG.E.EL R62, desc[UR6][R60.64] ;  /* 0x000000063c3e8981 */ /* 0x000ea2000c2e1900 */
[----:B------:R-:W-:Y:S01]  /*1a60*/  IMAD.MOV.U32 R69, RZ, RZ, RZ ;  /* 0x000000ffff457224 */ /* 0x000fe200078e00ff */
[----:B------:R-:W-:Y:S01]  /*1a70*/  CS2R R70, SRZ ;  /* 0x0000000000467805 */ /* 0x000fe2000001ff00 */
[----:B0-----:R-:W-:Y:S01]  /*1a80*/  IMAD.MOV.U32 R58, RZ, RZ, RZ ;  /* 0x000000ffff3a7224 */ /* 0x001fe200078e00ff */
[----:B------:R-:W4:Y:S01]  /*1a90*/  @!P0 LDG.E.EL R59, desc[UR6][R54.64] ;  /* 0x00000006363b8981 */ /* 0x000f22000c2e1900 */
[----:B------:R-:W-:-:S02]  /*1aa0*/  IMAD.MOV.U32 R72, RZ, RZ, RZ ;  /* 0x000000ffff487224 */ /* 0x000fc400078e00ff */
[--C-:B------:R-:W-:Y:S01]  /*1ab0*/  IMAD.X R37, R37, 0x1, R65.reuse, P5 ;  /* 0x0000000125257824 */ /* 0x100fe200028e0641 */
[----:B------:R0:W4:Y:S01]  /*1ac0*/  @!P0 LDG.E.EL R63, desc[UR6][R38.64] ;  /* 0x00000006263f8981 */ /* 0x000122000c2e1900 */
[----:B------:R-:W-:-:S03]  /*1ad0*/  IMAD.X R35, R35, 0x1, R65, P1 ;  /* 0x0000000123237824 */ /* 0x000fc600008e0641 */
[----:B------:R-:W4:Y:S04]  /*1ae0*/  @!P0 LDG.E.EL R69, desc[UR6][R56.64] ;  /* 0x0000000638458981 */ /* 0x000f28000c2e1900 */
[----:B------:R1:W4:Y:S04]  /*1af0*/  @!P0 LDG.E.EL R70, desc[UR6][R36.64] ;  /* 0x0000000624468981 */ /* 0x000328000c2e1900 */
[----:B------:R-:W4:Y:S04]  /*1b00*/  @!P0 LDG.E.EL R58, desc[UR6][R52.64] ;  /* 0x00000006343a8981 */ /* 0x000f28000c2e1900 */
[----:B------:R-:W4:Y:S04]  /*1b10*/  @!P0 LDG.E.EL R71, desc[UR6][R34.64] ;  /* 0x0000000622478981 */ /* 0x000f28000c2e1900 */
[----:B------:R1:W4:Y:S01]  /*1b20*/  @!P0 LDG.E.EL R72, desc[UR6][R32.64] ;  /* 0x0000000620488981 */ /* 0x000322000c2e1900 */
[----:B0-----:R-:W-:-:S02]  /*1b30*/  SHF.R.U32.HI R38, RZ, 0x4, R0 ;  /* 0x00000004ff267819 */ /* 0x001fc40000011600 */
[----:B------:R-:W-:Y:S01]  /*1b40*/  LOP3.LUT R39, R0, 0x1ff, RZ, 0xc0, !PT ;  /* 0x000001ff00277812 */ /* 0x000fe200078ec0ff */
[----:B-1----:R-:W-:Y:S01]  /*1b50*/  LDS R37, [R8+0x800] ;  /* 0x0008000008257984 */ /* 0x002fe20000000800 */
[----:B------:R-:W-:-:S03]  /*1b60*/  LOP3.LUT R38, R38, 0x1c, RZ, 0xc0, !PT ;  /* 0x0000001c26267812 */ /* 0x000fc600078ec0ff */
[----:B------:R-:W-:Y:S02]  /*1b70*/  LDS R54, [R9+0x1000] ;  /* 0x0010000009367984 */ /* 0x000fe40000000800 */
[----:B------:R-:W-:Y:S02]  /*1b80*/  VIADD R38, R38, UR4 ;  /* 0x0000000426267c36 */ /* 0x000fe40008000000 */
[----:B------:R-:W-:Y:S02]  /*1b90*/  LDS R55, [R10+0x1800] ;  /* 0x001800000a377984 */ /* 0x000fe40000000800 */
[----:B------:R-:W-:Y:S02]  /*1ba0*/  IMAD R38, R39, 0x4, R38 ;  /* 0x0000000427267824 */ /* 0x000fe400078e0226 */
[----:B------:R-:W-:Y:S04]  /*1bb0*/  LDS R65, [R12+0x2800] ;  /* 0x002800000c417984 */ /* 0x000fe80000000800 */
[----:B------:R0:W1:Y:S04]  /*1bc0*/  LDS R36, [R38] ;  /* 0x0000000026247984 */ /* 0x0000680000000800 */
[----:B------:R-:W0:Y:S04]  /*1bd0*/  LDS R68, [R13+0x3000] ;  /* 0x003000000d447984 */ /* 0x000e280000000800 */
[----:B------:R-:W0:Y:S01]  /*1be0*/  LDS R67, [R14+0x3800] ;  /* 0x003800000e437984 */ /* 0x000e220000000800 */
[C---:B------:R-:W-:Y:S01]  /*1bf0*/  LOP3.LUT R32, R0.reuse, 0x1f0, RZ, 0xc0, !PT ;  /* 0x000001f000207812 */ /* 0x040fe200078ec0ff */
[----:B------:R-:W-:Y:S01]  /*1c00*/  IMAD.SHL.U32 R56, R0, 0x4, RZ ;  /* 0x0000000400387824 */ /* 0x000fe200078e00ff */
[----:B------:R-:W-:-:S02]  /*1c10*/  ISETP.NE.U32.AND P1, PT, R106, -0x40, PT ;  /* 0xffffffc06a00780c */ /* 0x000fc40003f25070 */
[----:B------:R-:W-:Y:S01]  /*1c20*/  SEL R53, R103, RZ, !P0 ;  /* 0x000000ff67357207 */ /* 0x000fe20004000000 */
[----:B------:R-:W-:Y:S01]  /*1c30*/  VIADD R35, R32, UR4 ;  /* 0x0000000420237c36 */ /* 0x000fe20008000000 */
[----:B------:R-:W-:Y:S02]  /*1c40*/  LOP3.LUT R32, R56, 0x7fc, RZ, 0xc0, !PT ;  /* 0x000007fc38207812 */ /* 0x000fe400078ec0ff */
[----:B------:R-:W-:Y:S02]  /*1c50*/  SEL R39, R105, RZ, !P0 ;  /* 0x000000ff69277207 */ /* 0x000fe40004000000 */
[----:B---3--:R-:W-:Y:S01]  /*1c60*/  SEL R60, R89, RZ, !P0 ;  /* 0x000000ff593c7207 */ /* 0x008fe20004000000 */
[----:B------:R-:W-:Y:S01]  /*1c70*/  IMAD R32, R32, 0x4, R35 ;  /* 0x0000000420207824 */ /* 0x000fe200078e0223 */
[----:B------:R-:W-:Y:S02]  /*1c80*/  ISETP.NE.AND.EX P1, PT, R102, -0x1, PT, P1 ;  /* 0xffffffff6600780c */ /* 0x000fe40003f25310 */
[----:B------:R-:W-:-:S02]  /*1c90*/  SEL R35, R92, RZ, !P0 ;  /* 0x000000ff5c237207 */ /* 0x000fc40004000000 */
[----:B------:R-:W-:Y:S02]  /*1ca0*/  CS2R R78, SRZ ;  /* 0x00000000004e7805 */ /* 0x000fe4000001ff00 */
[----:B------:R-:W-:Y:S02]  /*1cb0*/  CS2R R80, SRZ ;  /* 0x0000000000507805 */ /* 0x000fe4000001ff00 */
[----:B------:R-:W-:Y:S01]  /*1cc0*/  CS2R R82, SRZ ;  /* 0x0000000000527805 */ /* 0x000fe2000001ff00 */
[----:B------:R-:W-:Y:S02]  /*1cd0*/  IMAD.MOV.U32 R85, RZ, RZ, RZ ;  /* 0x000000ffff557224 */ /* 0x000fe400078e00ff */
[----:B------:R-:W-:Y:S01]  /*1ce0*/  IMAD.MOV.U32 R61, RZ, RZ, 0x3f800000 ;  /* 0x3f800000ff3d7424 */ /* 0x000fe200078e00ff */
[----:B-----5:R-:W-:Y:S01]  /*1cf0*/  SEL R57, R64, RZ, !P0 ;  /* 0x000000ff40397207 */ /* 0x020fe20004000000 */
[----:B------:R-:W-:Y:S01]  /*1d00*/  IMAD.MOV.U32 R64, RZ, RZ, 0x3f800000 ;  /* 0x3f800000ff407424 */ /* 0x000fe200078e00ff */
[----:B--2---:R-:W-:-:S02]  /*1d10*/  SEL R33, R62, RZ, !P0 ;  /* 0x000000ff3e217207 */ /* 0x004fc40004000000 */
[----:B----4-:R-:W-:Y:S02]  /*1d20*/  SEL R34, R59, RZ, !P0 ;  /* 0x000000ff3b227207 */ /* 0x010fe40004000000 */
[----:B0-----:R-:W-:-:S03]  /*1d30*/  SEL R38, R63, RZ, !P0 ;  /* 0x000000ff3f267207 */ /* 0x001fc60004000000 */
[----:B------:R-:W-:Y:S01]  /*1d40*/  FADD R53, R53, R34 ;  /* 0x0000002235357221 */ /* 0x000fe20000000000 */
[----:B------:R-:W-:Y:S01]  /*1d50*/  FADD R60, R60, R33 ;  /* 0x000000213c3c7221 */ /* 0x000fe20000000000 */
[----:B------:R-:W-:Y:S01]  /*1d60*/  SEL R33, R93, RZ, !P0 ;  /* 0x000000ff5d217207 */ /* 0x000fe20004000000 */
[----:B------:R-:W-:Y:S01]  /*1d70*/  FADD R39, R39, R38 ;  /* 0x0000002627277221 */ /* 0x000fe20000000000 */
[----:B------:R-:W-:Y:S02]  /*1d80*/  SEL R34, R88, RZ, !P0 ;  /* 0x000000ff58227207 */ /* 0x000fe40004000000 */
[----:B------:R-:W-:Y:S02]  /*1d90*/  SEL R38, R107, RZ, !P0 ;  /* 0x000000ff6b267207 */ /* 0x000fe40004000000 */
[----:B------:R-:W-:Y:S02]  /*1da0*/  SEL R69, R69, RZ, !P0 ;  /* 0x000000ff45457207 */ /* 0x000fe40004000000 */
[----:B------:R-:W-:-:S02]  /*1db0*/  SEL R70, R70, RZ, !P0 ;  /* 0x000000ff46467207 */ /* 0x000fc40004000000 */
[----:B------:R-:W-:Y:S02]  /*1dc0*/  SEL R59, R58, RZ, !P0 ;  /* 0x000000ff3a3b7207 */ /* 0x000fe40004000000 */
[----:B------:R-:W-:Y:S02]  /*1dd0*/  SEL R52, R71, RZ, !P0 ;  /* 0x000000ff47347207 */ /* 0x000fe40004000000 */
[----:B------:R-:W-:Y:S01]  /*1de0*/  SEL R72, R72, RZ, !P0 ;  /* 0x000000ff48487207 */ /* 0x000fe20004000000 */
[----:B------:R-:W-:Y:S01]  /*1df0*/  FADD R38, R38, R69 ;  /* 0x0000004526267221 */ /* 0x000fe20000000000 */
[----:B------:R-:W-:Y:S01]  /*1e00*/  FADD R35, R35, R70 ;  /* 0x0000004623237221 */ /* 0x000fe20000000000 */
[----:B------:R-:W-:Y:S01]  /*1e10*/  FADD R34, R34, R59 ;  /* 0x0000003b22227221 */ /* 0x000fe20000000000 */
[----:B------:R-:W-:Y:S01]  /*1e20*/  FADD R33, R33, R52 ;  /* 0x0000003421217221 */ /* 0x000fe20000000000 */
[----:B------:R-:W-:Y:S01]  /*1e30*/  FADD R72, R57, R72 ;  /* 0x0000004839487221 */ /* 0x000fe20000000000 */
[----:B-1----:R-:W-:Y:S01]  /*1e40*/  FADD R52, R36, R53 ;  /* 0x0000003524347221 */ /* 0x002fe20000000000 */
[----:B------:R-:W-:Y:S01]  /*1e50*/  FADD R53, R37, R60 ;  /* 0x0000003c25357221 */ /* 0x000fe20000000000 */
[----:B------:R-:W-:Y:S01]  /*1e60*/  FADD R54, R54, R39 ;  /* 0x0000002736367221 */ /* 0x000fe20000000000 */
[----:B------:R-:W-:Y:S01]  /*1e70*/  FADD R55, R55, R38 ;  /* 0x0000002637377221 */ /* 0x000fe20000000000 */
[----:B------:R-:W-:Y:S01]  /*1e80*/  FADD R66, R66, R35 ;  /* 0x0000002342427221 */ /* 0x000fe20000000000 */
[----:B------:R-:W-:Y:S01]  /*1e90*/  FADD R65, R65, R34 ;  /* 0x0000002241417221 */ /* 0x000fe20000000000 */
[----:B------:R-:W-:Y:S01]  /*1ea0*/  FADD R68, R68, R33 ;  /* 0x0000002144447221 */ /* 0x000fe20000000000 */
[----:B------:R-:W-:Y:S01]  /*1eb0*/  FADD R67, R67, R72 ;  /* 0x0000004843437221 */ /* 0x000fe20000000000 */
[----:B------:R-:W-:-:S02]  /*1ec0*/  IMAD.MOV.U32 R57, RZ, RZ, 0x3f800000 ;  /* 0x3f800000ff397424 */ /* 0x000fc400078e00ff */
[----:B------:R-:W-:Y:S02]  /*1ed0*/  IMAD.MOV.U32 R69, RZ, RZ, RZ ;  /* 0x000000ffff457224 */ /* 0x000fe400078e00ff */
[----:B------:R-:W-:Y:S02]  /*1ee0*/  IMAD.MOV.U32 R58, RZ, RZ, 0x3f800000 ;  /* 0x3f800000ff3a7424 */ /* 0x000fe400078e00ff */
[----:B------:R-:W-:Y:S02]  /*1ef0*/  IMAD.MOV.U32 R59, RZ, RZ, 0x3f800000 ;  /* 0x3f800000ff3b7424 */ /* 0x000fe400078e00ff */
[----:B------:R-:W-:Y:S02]  /*1f00*/  IMAD.MOV.U32 R60, RZ, RZ, 0x3f800000 ;  /* 0x3f800000ff3c7424 */ /* 0x000fe400078e00ff */
[----:B------:R-:W-:Y:S02]  /*1f10*/  IMAD.MOV.U32 R62, RZ, RZ, 0x3f800000 ;  /* 0x3f800000ff3e7424 */ /* 0x000fe400078e00ff */
[----:B------:R-:W-:-:S02]  /*1f20*/  IMAD.MOV.U32 R63, RZ, RZ, 0x3f800000 ;  /* 0x3f800000ff3f7424 */ /* 0x000fc400078e00ff */
[----:B------:R-:W-:Y:S02]  /*1f30*/  IMAD.MOV.U32 R70, RZ, RZ, R52 ;  /* 0x000000ffff467224 */ /* 0x000fe400078e0034 */
[----:B------:R-:W-:Y:S02]  /*1f40*/  IMAD.MOV.U32 R71, RZ, RZ, R53 ;  /* 0x000000ffff477224 */ /* 0x000fe400078e0035 */
[----:B------:R-:W-:Y:S02]  /*1f50*/  IMAD.MOV.U32 R72, RZ, RZ, R54 ;  /* 0x000000ffff487224 */ /* 0x000fe400078e0036 */
[----:B------:R-:W-:Y:S02]  /*1f60*/  IMAD.MOV.U32 R73, RZ, RZ, R55 ;  /* 0x000000ffff497224 */ /* 0x000fe400078e0037 */
[----:B------:R-:W-:Y:S02]  /*1f70*/  IMAD.MOV.U32 R74, RZ, RZ, R66 ;  /* 0x000000ffff4a7224 */ /* 0x000fe400078e0042 */
[----:B------:R-:W-:-:S02]  /*1f80*/  IMAD.MOV.U32 R75, RZ, RZ, R65 ;  /* 0x000000ffff4b7224 */ /* 0x000fc400078e0041 */
[----:B------:R-:W-:Y:S02]  /*1f90*/  IMAD.MOV.U32 R76, RZ, RZ, R68 ;  /* 0x000000ffff4c7224 */ /* 0x000fe400078e0044 */
[----:B------:R-:W-:Y:S01]  /*1fa0*/  IMAD.MOV.U32 R77, RZ, RZ, R67 ;  /* 0x000000ffff4d7224 */ /* 0x000fe200078e0043 */
[----:B------:R-:W-:Y:S06]  /*1fb0*/  @!P1 BRA `(.L_x_0) ;  /* 0x0000000400c09947 */ /* 0x000fec0003800000 */
[----:B------:R-:W-:Y:S01]  /*1fc0*/  FADD R57, R22, 1 ;  /* 0x3f80000016397421 */ /* 0x000fe20000000000 */
[----:B------:R-:W-:Y:S01]  /*1fd0*/  FADD R58, R23, 1 ;  /* 0x3f800000173a7421 */ /* 0x000fe20000000000 */
[----:B------:R-:W-:Y:S01]  /*1fe0*/  FADD R33, R52, -R47 ;  /* 0x8000002f34217221 */ /* 0x000fe20000000000 */
[----:B------:R-:W-:Y:S01]  /*1ff0*/  FADD R34, R53, -R90 ;  /* 0x8000005a35227221 */ /* 0x000fe20000000000 */
[C---:B------:R-:W-:Y:S01]  /*2000*/  FMUL R70, R57.reuse, 0.25 ;  /* 0x3e80000039467820 */ /* 0x040fe20000400000 */
[----:B------:R-:W-:Y:S01]  /*2010*/  FSETP.GEU.AND P6, PT, |R57|, 1.175494350822287508e-38, PT ;  /* 0x008000003900780b */ /* 0x000fe20003fce200 */
[----:B------:R-:W-:Y:S01]  /*2020*/  FMUL R72, R33, 0.25 ;  /* 0x3e80000021487820 */ /* 0x000fe20000400000 */
[C---:B------:R-:W-:Y:S01]  /*2030*/  FSETP.GEU.AND P4, PT, |R58|.reuse, 1.175494350822287508e-38, PT ;  /* 0x008000003a00780b */ /* 0x040fe20003f8e200 */
[----:B------:R-:W-:Y:S01]  /*2040*/  FMUL R71, R58, 0.25 ;  /* 0x3e8000003a477820 */ /* 0x000fe20000400000 */
[----:B------:R-:W-:Y:S01]  /*2050*/  FMUL R73, R34, 0.25 ;  /* 0x3e80000022497820 */ /* 0x000fe20000400000 */
[----:B------:R-:W-:Y:S01]  /*2060*/  FSETP.GT.AND P5, PT, |R57|, 8.50705917302346158658e+37, PT ;  /* 0x7e8000003900780b */ /* 0x000fe20003fa4200 */
[----:B------:R-:W-:Y:S01]  /*2070*/  FADD R59, R24, 1 ;  /* 0x3f800000183b7421 */ /* 0x000fe20000000000 */
[----:B------:R-:W-:Y:S01]  /*2080*/  FSETP.GT.AND P1, PT, |R58|, 8.50705917302346158658e+37, PT ;  /* 0x7e8000003a00780b */ /* 0x000fe20003f24200 */
[----:B------:R-:W-:Y:S01]  /*2090*/  FADD R60, R25, 1 ;  /* 0x3f800000193c7421 */ /* 0x000fe20000000000 */
[----:B------:R-:W-:Y:S01]  /*20a0*/  FSEL R70, R70, R57, P5 ;  /* 0x0000003946467208 */ /* 0x000fe20002800000 */
[----:B------:R-:W-:Y:S01]  /*20b0*/  FADD R35, R54, -R91 ;  /* 0x8000005b36237221 */ /* 0x000fe20000000000 */
[----:B------:R-:W-:Y:S01]  /*20c0*/  FSEL R72, R72, R33, P5 ;  /* 0x0000002148487208 */ /* 0x000fe20002800000 */
[----:B------:R-:W-:Y:S01]  /*20d0*/  FADD R36, R55, -R94 ;  /* 0x8000005e37247221 */ /* 0x000fe20000000000 */
[----:B------:R-:W-:Y:S01]  /*20e0*/  FSEL R71, R71, R58, P1 ;  /* 0x0000003a47477208 */ /* 0x000fe20000800000 */
[----:B------:R-:W-:Y:S01]  /*20f0*/  @!P6 FMUL R70, R70, 16777216 ;  /* 0x4b8000004646e820 */ /* 0x000fe20000400000 */
[----:B------:R-:W-:Y:S01]  /*2100*/  FSEL R73, R73, R34, P1 ;  /* 0x0000002249497208 */ /* 0x000fe20000800000 */
[----:B------:R-:W-:Y:S01]  /*2110*/  @!P6 FMUL R72, R72, 16777216 ;  /* 0x4b8000004848e820 */ /* 0x000fe20000400000 */
[----:B------:R-:W-:Y:S01]  /*2120*/  FSETP.GEU.AND P6, PT, |R59|, 1.175494350822287508e-38, PT ;  /* 0x008000003b00780b */ /* 0x000fe20003fce200 */
[----:B------:R-:W-:Y:S01]  /*2130*/  @!P4 FMUL R71, R71, 16777216 ;  /* 0x4b8000004747c820 */ /* 0x000fe20000400000 */
[----:B------:R-:W-:Y:S01]  /*2140*/  FMUL R74, R59, 0.25 ;  /* 0x3e8000003b4a7820 */ /* 0x000fe20000400000 */
[----:B------:R-:W-:Y:S01]  /*2150*/  @!P4 FMUL R73, R73, 16777216 ;  /* 0x4b8000004949c820 */ /* 0x000fe20000400000 */
[C---:B------:R-:W-:Y:S01]  /*2160*/  FSETP.GEU.AND P4, PT, |R60|.reuse, 1.175494350822287508e-38, PT ;  /* 0x008000003c00780b */ /* 0x040fe20003f8e200 */
[----:B------:R-:W-:Y:S01]  /*2170*/  FMUL R76, R35, 0.25 ;  /* 0x3e800000234c7820 */ /* 0x000fe20000400000 */
[----:B------:R-:W-:Y:S01]  /*2180*/  FMUL R75, R60, 0.25 ;  /* 0x3e8000003c4b7820 */ /* 0x000fe20000400000 */
[----:B------:R-:W-:Y:S01]  /*2190*/  FMUL R77, R36, 0.25 ;  /* 0x3e800000244d7820 */ /* 0x000fe20000400000 */
[----:B------:R-:W-:Y:S01]  /*21a0*/  FSETP.GT.AND P5, PT, |R59|, 8.50705917302346158658e+37, PT ;  /* 0x7e8000003b00780b */ /* 0x000fe20003fa4200 */
[----:B------:R-:W-:Y:S01]  /*21b0*/  FADD R62, R27, 1 ;  /* 0x3f8000001b3e7421 */ /* 0x000fe20000000000 */
[----:B------:R-:W-:Y:S01]  /*21c0*/  FSETP.GT.AND P1, PT, |R60|, 8.50705917302346158658e+37, PT ;  /* 0x7e8000003c00780b */ /* 0x000fe20003f24200 */
[----:B------:R-:W-:Y:S01]  /*21d0*/  FADD R38, R65, -R96 ;  /* 0x8000006041267221 */ /* 0x000fe20000000000 */
[----:B------:R-:W-:Y:S01]  /*21e0*/  FSEL R74, R74, R59, P5 ;  /* 0x0000003b4a4a7208 */ /* 0x000fe20002800000 */
[----:B------:R-:W-:Y:S01]  /*21f0*/  FADD R63, R28, 1 ;  /* 0x3f8000001c3f7421 */ /* 0x000fe20000000000 */
[----:B------:R-:W-:Y:S01]  /*2200*/  FSEL R76, R76, R35, P5 ;  /* 0x000000234c4c7208 */ /* 0x000fe20002800000 */
[----:B------:R-:W-:Y:S01]  /*2210*/  FADD R39, R68, -R97 ;  /* 0x8000006144277221 */ /* 0x000fe20000000000 */
[----:B------:R-:W-:Y:S01]  /*2220*/  FSEL R75, R75, R60, P1 ;  /* 0x0000003c4b4b7208 */ /* 0x000fe20000800000 */
[----:B------:R-:W-:Y:S01]  /*2230*/  @!P6 FMUL R74, R74, 16777216 ;  /* 0x4b8000004a4ae820 */ /* 0x000fe20000400000 */
[----:B------:R-:W-:Y:S01]  /*2240*/  FSEL R77, R77, R36, P1 ;  /* 0x000000244d4d7208 */ /* 0x000fe20000800000 */
[----:B------:R-:W-:Y:S01]  /*2250*/  @!P6 FMUL R76, R76, 16777216 ;  /* 0x4b8000004c4ce820 */ /* 0x000fe20000400000 */
[----:B------:R-:W-:Y:S01]  /*2260*/  FMUL R79, R62, 0.25 ;  /* 0x3e8000003e4f7820 */ /* 0x000fe20000400000 */
[----:B------:R-:W-:Y:S01]  /*2270*/  @!P4 FMUL R75, R75, 16777216 ;  /* 0x4b8000004b4bc820 */ /* 0x000fe20000400000 */
[----:B------:R-:W-:Y:S01]  /*2280*/  FMUL R81, R38, 0.25 ;  /* 0x3e80000026517820 */ /* 0x000fe20000400000 */
[----:B------:R-:W-:Y:S01]  /*2290*/  @!P4 FMUL R77, R77, 16777216 ;  /* 0x4b8000004d4dc820 */ /* 0x000fe20000400000 */
[----:B------:R-:W-:Y:S01]  /*22a0*/  FMUL R82, R63, 0.25 ;  /* 0x3e8000003f527820 */ /* 0x000fe20000400000 */
[----:B------:R-:W-:Y:S01]  /*22b0*/  FMUL R84, R39, 0.25 ;  /* 0x3e80000027547820 */ /* 0x000fe20000400000 */
[----:B------:R-:W-:Y:S01]  /*22c0*/  FADD R61, R26, 1 ;  /* 0x3f8000001a3d7421 */ /* 0x000fe20000000000 */
[----:B------:R-:W-:Y:S01]  /*22d0*/  FADD R37, R66, -R95 ;  /* 0x8000005f42257221 */ /* 0x000fe20000000000 */
[----:B------:R-:W-:Y:S01]  /*22e0*/  FADD R64, R29, 1 ;  /* 0x3f8000001d407421 */ /* 0x000fe20000000000 */
[----:B------:R-:W-:Y:S01]  /*22f0*/  FADD R69, R67, -R98 ;  /* 0x8000006243457221 */ /* 0x000fe20000000000 */
[----:B------:R-:W-:Y:S01]  /*2300*/  FSETP.GT.AND P6, PT, |R62|, 8.50705917302346158658e+37, PT ;  /* 0x7e8000003e00780b */ /* 0x000fe20003fc4200 */
[----:B------:R-:W-:Y:S01]  /*2310*/  FMUL R78, R61, 0.25 ;  /* 0x3e8000003d4e7820 */ /* 0x000fe20000400000 */
[----:B------:R-:W-:Y:S01]  /*2320*/  FSETP.GT.AND P4, PT, |R63|, 8.50705917302346158658e+37, PT ;  /* 0x7e8000003f00780b */ /* 0x000fe20003f84200 */
[----:B------:R-:W-:Y:S01]  /*2330*/  FMUL R80, R37, 0.25 ;  /* 0x3e80000025507820 */ /* 0x000fe20000400000 */
[----:B------:R-:W-:Y:S01]  /*2340*/  FSEL R79, R79, R62, P6 ;  /* 0x0000003e4f4f7208 */ /* 0x000fe20003000000 */
[----:B------:R-:W-:Y:S01]  /*2350*/  FMUL R83, R64, 0.25 ;  /* 0x3e80000040537820 */ /* 0x000fe20000400000 */
[----:B------:R-:W-:Y:S01]  /*2360*/  FSEL R81, R81, R38, P6 ;  /* 0x0000002651517208 */ /* 0x000fe20003000000 */
[----:B------:R-:W-:Y:S01]  /*2370*/  FMUL R86, R69, 0.25 ;  /* 0x3e80000045567820 */ /* 0x000fe20000400000 */
[----:B------:R-:W-:Y:S01]  /*2380*/  FSEL R82, R82, R63, P4 ;  /* 0x0000003f52527208 */ /* 0x000fe20002000000 */
[----:B------:R-:W0:Y:S01]  /*2390*/  MUFU.RCP R71, R71 ;  /* 0x0000004700477308 */ /* 0x000e220000001000 */
[----:B------:R-:W-:-:S02]  /*23a0*/  FSEL R84, R84, R39, P4 ;  /* 0x0000002754547208 */ /* 0x000fc40002000000 */
[----:B------:R-:W-:Y:S02]  /*23b0*/  FSETP.GT.AND P5, PT, |R61|, 8.50705917302346158658e+37, PT ;  /* 0x7e8000003d00780b */ /* 0x000fe40003fa4200 */
[C---:B------:R-:W-:Y:S02]  /*23c0*/  FSETP.GT.AND P6, PT, |R64|.reuse, 8.50705917302346158658e+37, PT ;  /* 0x7e8000004000780b */ /* 0x040fe40003fc4200 */
[----:B------:R-:W-:Y:S01]  /*23d0*/  FSETP.GEU.AND P4, PT, |R64|, 1.175494350822287508e-38, PT ;  /* 0x008000004000780b */ /* 0x000fe20003f8e200 */
[----:B------:R-:W1:Y:S01]  /*23e0*/  MUFU.RCP R75, R75 ;  /* 0x0000004b004b7308 */ /* 0x000e620000001000 */
[----:B------:R-:W-:Y:S02]  /*23f0*/  FSEL R78, R78, R61, P5 ;  /* 0x0000003d4e4e7208 */ /* 0x000fe40002800000 */
[----:B------:R-:W-:Y:S02]  /*2400*/  FSEL R80, R80, R37, P5 ;  /* 0x0000002550507208 */ /* 0x000fe40002800000 */
[----:B------:R-:W-:-:S02]  /*2410*/  FSEL R83, R83, R64, P6 ;  /* 0x0000004053537208 */ /* 0x000fc40003000000 */
[----:B------:R-:W-:Y:S01]  /*2420*/  FSEL R86, R86, R69, P6 ;  /* 0x0000004556567208 */ /* 0x000fe20003000000 */
[----:B------:R-:W2:Y:S01]  /*2430*/  MUFU.RCP R70, R70 ;  /* 0x0000004600467308 */ /* 0x000ea20000001000 */
[----:B------:R-:W-:Y:S01]  /*2440*/  FSETP.GEU.AND P1, PT, |R62|, 1.175494350822287508e-38, PT ;  /* 0x008000003e00780b */ /* 0x000fe20003f2e200 */
[----:B0-----:R-:W-:Y:S01]  /*2450*/  FFMA R71, R71, R73, R90 ;  /* 0x0000004947477223 */ /* 0x001fe2000000005a */
[----:B------:R-:W-:Y:S01]  /*2460*/  FSETP.GEU.AND P5, PT, |R63|, 1.175494350822287508e-38, PT ;  /* 0x008000003f00780b */ /* 0x000fe20003fae200 */
[----:B------:R-:W-:Y:S01]  /*2470*/  @!P4 FMUL R83, R83, 16777216 ;  /* 0x4b8000005353c820 */ /* 0x000fe20000400000 */
[----:B------:R-:W-:Y:S01]  /*2480*/  FSETP.GEU.AND P6, PT, |R61|, 1.175494350822287508e-38, PT ;  /* 0x008000003d00780b */ /* 0x000fe20003fce200 */
[----:B------:R-:W-:Y:S01]  /*2490*/  @!P4 FMUL R86, R86, 16777216 ;  /* 0x4b8000005656c820 */ /* 0x000fe20000400000 */
[----:B-1----:R-:W-:Y:S01]  /*24a0*/  FFMA R73, R75, R77, R94 ;  /* 0x0000004d4b497223 */ /* 0x002fe2000000005e */
[----:B------:R-:W0:Y:S06]  /*24b0*/  MUFU.RCP R74, R74 ;  /* 0x0000004a004a7308 */ /* 0x000e2c0000001000 */
[----:B------:R-:W-:Y:S01]  /*24c0*/  @!P1 FMUL R79, R79, 16777216 ;  /* 0x4b8000004f4f9820 */ /* 0x000fe20000400000 */
[----:B------:R-:W-:Y:S01]  /*24d0*/  @!P1 FMUL R81, R81, 16777216 ;  /* 0x4b80000051519820 */ /* 0x000fe20000400000 */
[----:B------:R-:W-:Y:S01]  /*24e0*/  @!P5 FMUL R82, R82, 16777216 ;  /* 0x4b8000005252d820 */ /* 0x000fe20000400000 */
[----:B------:R-:W1:Y:S01]  /*24f0*/  MUFU.RCP R83, R83 ;  /* 0x0000005300537308 */ /* 0x000e620000001000 */
[----:B------:R-:W-:Y:S01]  /*2500*/  @!P6 FMUL R78, R78, 16777216 ;  /* 0x4b8000004e4ee820 */ /* 0x000fe20000400000 */
[----:B------:R-:W-:Y:S01]  /*2510*/  @!P5 FMUL R84, R84, 16777216 ;  /* 0x4b8000005454d820 */ /* 0x000fe20000400000 */
[----:B------:R-:W-:Y:S01]  /*2520*/  @!P6 FMUL R80, R80, 16777216 ;  /* 0x4b8000005050e820 */ /* 0x000fe20000400000 */
[----:B--2---:R-:W-:Y:S01]  /*2530*/  FFMA R70, R70, R72, R47 ;  /* 0x0000004846467223 */ /* 0x004fe2000000002f */
[----:B0-----:R-:W-:-:S03]  /*2540*/  FFMA R72, R74, R76, R91 ;  /* 0x0000004c4a487223 */ /* 0x001fc6000000005b */
[----:B------:R-:W0:Y:S01]  /*2550*/  MUFU.RCP R79, R79 ;  /* 0x0000004f004f7308 */ /* 0x000e220000001000 */
[----:B-1----:R-:W-:-:S07]  /*2560*/  FFMA R77, R83, R86, R98 ;  /* 0x00000056534d7223 */ /* 0x002fce0000000062 */
[----:B------:R-:W1:Y:S01]  /*2570*/  MUFU.RCP R82, R82 ;  /* 0x0000005200527308 */ /* 0x000e620000001000 */
[----:B------:R-:W-:Y:S01]  /*2580*/  FADD R85, R67, -R77 ;  /* 0x8000004d43557221 */ /* 0x000fe20000000000 */
[----:B0-----:R-:W-:-:S06]  /*2590*/  FFMA R75, R79, R81, R96 ;  /* 0x000000514f4b7223 */ /* 0x001fcc0000000060 */
[----:B------:R-:W0:Y:S01]  /*25a0*/  MUFU.RCP R78, R78 ;  /* 0x0000004e004e7308 */ /* 0x000e220000001000 */
[----:B------:R-:W-:Y:S01]  /*25b0*/  FFMA R85, R69, R85, R46 ;  /* 0x0000005545557223 */ /* 0x000fe2000000002e */
[----:B------:R-:W-:Y:S01]  /*25c0*/  FADD R79, R54, -R72 ;  /* 0x80000048364f7221 */ /* 0x000fe20000000000 */
[----:B------:R-:W-:-:S03]  /*25d0*/  FADD R69, R52, -R70 ;  /* 0x8000004634457221 */ /* 0x000fc60000000000 */
[----:B------:R-:W-:Y:S01]  /*25e0*/  FFMA R79, R35, R79, R40 ;  /* 0x0000004f234f7223 */ /* 0x000fe20000000028 */
[----:B-1----:R-:W-:Y:S01]  /*25f0*/  FFMA R76, R82, R84, R97 ;  /* 0x00000054524c7223 */ /* 0x002fe20000000061 */
[----:B------:R-:W-:Y:S01]  /*2600*/  FADD R82, R65, -R75 ;  /* 0x8000004b41527221 */ /* 0x000fe20000000000 */
[----:B------:R-:W-:Y:S02]  /*2610*/  FFMA R69, R33, R69, R30 ;  /* 0x0000004521457223 */ /* 0x000fe4000000001e */
[----:B------:R-:W-:Y:S01]  /*2620*/  FADD R83, R68, -R76 ;  /* 0x8000004c44537221 */ /* 0x000fe20000000000 */
[----:B------:R-:W-:Y:S01]  /*2630*/  FFMA R82, R38, R82, R43 ;  /* 0x0000005226527223 */ /* 0x000fe2000000002b */
[----:B0-----:R-:W-:Y:S01]  /*2640*/  FFMA R74, R78, R80, R95 ;  /* 0x000000504e4a7223 */ /* 0x001fe2000000005f */
[----:B------:R-:W-:Y:S01]  /*2650*/  FADD R80, R55, -R73 ;  /* 0x8000004937507221 */ /* 0x000fe20000000000 */
[----:B------:R-:W-:Y:S01]  /*2660*/  FADD R78, R53, -R71 ;  /* 0x80000047354e7221 */ /* 0x000fe20000000000 */
[----:B------:R-:W-:Y:S01]  /*2670*/  FFMA R83, R39, R83, R44 ;  /* 0x0000005327537223 */ /* 0x000fe2000000002c */
[----:B------:R-:W-:Y:S01]  /*2680*/  FADD R81, R66, -R74 ;  /* 0x8000004a42517221 */ /* 0x000fe20000000000 */
[----:B------:R-:W-:Y:S01]  /*2690*/  FFMA R80, R36, R80, R41 ;  /* 0x0000005024507223 */ /* 0x000fe20000000029 */
[----:B------:R-:W-:-:S02]  /*26a0*/  FFMA R78, R34, R78, R31 ;  /* 0x0000004e224e7223 */ /* 0x000fc4000000001f */
[----:B------:R-:W-:-:S07]  /*26b0*/  FFMA R81, R37, R81, R42 ;  /* 0x0000005125517223 */ /* 0x000fce000000002a */
.L_x_0:
[----:B------:R-:W-:Y:S01]  /*26c0*/  BAR.SYNC.DEFER_BLOCKING 0x0 ;  /* 0x0000000000007b1d */ /* 0x000fe20000010000 */
[----:B------:R-:W-:Y:S01]  /*26d0*/  UIADD3 UR8, UP1, UR8, 0x100, URZ ;  /* 0x0000010008087890 */ /* 0x000fe2000ff3e03f */
[----:B------:R-:W-:Y:S01]  /*26e0*/  FSEL R47, R70, R47, !P0 ;  /* 0x0000002f462f7208 */ /* 0x000fe20004000000 */
[----:B------:R-:W-:Y:S01]  /*26f0*/  IMAD.MOV.U32 R106, RZ, RZ, R100 ;  /* 0x000000ffff6a7224 */ /* 0x000fe200078e0064 */
[----:B------:R-:W-:Y:S01]  /*2700*/  FSEL R90, R71, R90, !P0 ;  /* 0x0000005a475a7208 */ /* 0x000fe20004000000 */
[----:B------:R-:W-:Y:S01]  /*2710*/  UIADD3.X UR9, URZ, UR9, URZ, UP1, !UPT ;  /* 0x000000093f097290 */ /* 0x000fe20008ffe43f */
[----:B------:R-:W-:Y:S01]  /*2720*/  FSEL R91, R72, R91, !P0 ;  /* 0x0000005b485b7208 */ /* 0x000fe20004000000 */
[----:B------:R-:W-:Y:S01]  /*2730*/  IMAD.MOV.U32 R102, RZ, RZ, R101 ;  /* 0x000000ffff667224 */ /* 0x000fe200078e0065 */
[----:B------:R-:W-:Y:S01]  /*2740*/  FSEL R94, R73, R94, !P0 ;  /* 0x0000005e495e7208 */ /* 0x000fe20004000000 */
[----:B------:R-:W-:Y:S01]  /*2750*/  VIADD R21, R21, 0x4 ;  /* 0x0000000415157836 */ /* 0x000fe20000000000 */
[----:B------:R-:W-:-:S02]  /*2760*/  FSEL R95, R74, R95, !P0 ;  /* 0x0000005f4a5f7208 */ /* 0x000fc40004000000 */
[----:B------:R-:W-:Y:S02]  /*2770*/  FSEL R96, R75, R96, !P0 ;  /* 0x000000604b607208 */ /* 0x000fe40004000000 */
[----:B------:R-:W-:Y:S02]  /*2780*/  FSEL R97, R76, R97, !P0 ;  /* 0x000000614c617208 */ /* 0x000fe40004000000 */
[----:B------:R-:W-:Y:S02]  /*2790*/  FSEL R98, R77, R98, !P0 ;  /* 0x000000624d627208 */ /* 0x000fe40004000000 */
[----:B------:R-:W-:Y:S02]  /*27a0*/  FSEL R30, R69, R30, !P0 ;  /* 0x0000001e451e7208 */ /* 0x000fe40004000000 */
[----:B------:R-:W-:Y:S02]  /*27b0*/  FSEL R31, R78, R31, !P0 ;  /* 0x0000001f4e1f7208 */ /* 0x000fe40004000000 */
[----:B------:R-:W-:Y:S01]  /*27c0*/  FSEL R40, R79, R40, !P0 ;  /* 0x000000284f287208 */ /* 0x000fe20004000000 */
[----:B------:R0:W-:Y:S01]  /*27d0*/  STS [R15], R52 ;  /* 0x000000340f007388 */ /* 0x0001e20000000800 */
[----:B------:R-:W-:-:S02]  /*27e0*/  FSEL R41, R80, R41, !P0 ;  /* 0x0000002950297208 */ /* 0x000fc40004000000 */
[----:B------:R-:W-:Y:S01]  /*27f0*/  FSEL R42, R81, R42, !P0 ;  /* 0x0000002a512a7208 */ /* 0x000fe20004000000 */
[----:B------:R1:W-:Y:S01]  /*2800*/  STS [R15+0x20], R53 ;  /* 0x000020350f007388 */ /* 0x0003e20000000800 */
[----:B------:R-:W-:Y:S02]  /*2810*/  FSEL R43, R82, R43, !P0 ;  /* 0x0000002b522b7208 */ /* 0x000fe40004000000 */
[----:B------:R-:W-:Y:S01]  /*2820*/  FSEL R44, R83, R44, !P0 ;  /* 0x0000002c532c7208 */ /* 0x000fe20004000000 */
[----:B------:R2:W-:Y:S01]  /*2830*/  STS [R15+0x40], R54 ;  /* 0x000040360f007388 */ /* 0x0005e20000000800 */
[----:B------:R-:W-:Y:S02]  /*2840*/  FSEL R46, R85, R46, !P0 ;  /* 0x0000002e552e7208 */ /* 0x000fe40004000000 */
[----:B0-----:R-:W-:Y:S01]  /*2850*/  IADD3 R52, P1, R16, UR10, RZ ;  /* 0x0000000a10347c10 */ /* 0x001fe2000ff3e0ff */
[----:B------:R0:W-:Y:S01]  /*2860*/  STS [R15+0x60], R55 ;  /* 0x000060370f007388 */ /* 0x0001e20000000800 */
[----:B------:R-:W-:-:S02]  /*2870*/  FSEL R22, R57, R22, !P0 ;  /* 0x0000001639167208 */ /* 0x000fc40004000000 */
[----:B-1----:R-:W-:Y:S01]  /*2880*/  IADD3.X R53, R17, UR11, RZ, P1, !PT ;  /* 0x0000000b11357c10 */ /* 0x002fe20008ffe4ff */
[----:B------:R-:W-:Y:S01]  /*2890*/  STS [R15+0x80], R66 ;  /* 0x000080420f007388 */ /* 0x000fe20000000800 */
[----:B------:R-:W-:Y:S02]  /*28a0*/  ISETP.GE.U32.AND P1, PT, R100, 0x1fc0, PT ;  /* 0x00001fc06400780c */ /* 0x000fe40003f26070 */
[----:B--2---:R-:W-:Y:S01]  /*28b0*/  IADD3 R54, P4, R19, UR10, RZ ;  /* 0x0000000a13367c10 */ /* 0x004fe2000ff9e0ff */
[----:B------:R-:W-:Y:S01]  /*28c0*/  STS [R15+0xa0], R65 ;  /* 0x0000a0410f007388 */ /* 0x000fe20000000800 */
[----:B------:R-:W-:Y:S01]  /*28d0*/  ISETP.GE.U32.AND.EX P1, PT, R101, RZ, PT, P1 ;  /* 0x000000ff6500720c */ /* 0x000fe20003f26110 */
[----:B------:R-:W-:Y:S01]  /*28e0*/  UIADD3 UR10, UP0, UR10, 0x100, URZ ;  /* 0x000001000a0a7890 */ /* 0x000fe2000ff1e03f */
[----:B0-----:R-:W-:Y:S01]  /*28f0*/  IADD3.X R55, R20, UR11, RZ, P4, !PT ;  /* 0x0000000b14377c10 */ /* 0x001fe2000a7fe4ff */
[----:B------:R-:W-:Y:S01]  /*2900*/  STS [R15+0xc0], R68 ;  /* 0x0000c0440f007388 */ /* 0x000fe20000000800 */
[----:B------:R-:W-:Y:S01]  /*2910*/  FSEL R23, R58, R23, !P0 ;  /* 0x000000173a177208 */ /* 0x000fe20004000000 */
[----:B------:R-:W-:Y:S01]  /*2920*/  UIADD3.X UR11, URZ, UR11, URZ, UP0, !UPT ;  /* 0x0000000b3f0b7290 */ /* 0x000fe200087fe43f */
[----:B------:R-:W-:Y:S01]  /*2930*/  FSEL R24, R59, R24, !P0 ;  /* 0x000000183b187208 */ /* 0x000fe20004000000 */
[----:B------:R-:W-:Y:S01]  /*2940*/  STS [R15+0xe0], R67 ;  /* 0x0000e0430f007388 */ /* 0x000fe20000000800 */
[----:B------:R-:W-:-:S02]  /*2950*/  FSEL R25, R60, R25, !P0 ;  /* 0x000000193c197208 */ /* 0x000fc40004000000 */
[----:B------:R-:W-:Y:S01]  /*2960*/  FSEL R26, R61, R26, !P0 ;  /* 0x0000001a3d1a7208 */ /* 0x000fe20004000000 */
[----:B------:R-:W-:Y:S01]  /*2970*/  BAR.SYNC.DEFER_BLOCKING 0x0 ;  /* 0x0000000000007b1d */ /* 0x000fe20000010000 */
[----:B------:R-:W-:Y:S02]  /*2980*/  FSEL R27, R62, R27, !P0 ;  /* 0x0000001b3e1b7208 */ /* 0x000fe40004000000 */
[----:B------:R-:W-:Y:S02]  /*2990*/  FSEL R28, R63, R28, !P0 ;  /* 0x0000001c3f1c7208 */ /* 0x000fe40004000000 */
[----:B------:R-:W-:Y:S01]  /*29a0*/  FSEL R29, R64, R29, !P0 ;  /* 0x0000001d401d7208 */ /* 0x000fe20004000000 */
[----:B------:R-:W0:Y:S04]  /*29b0*/  LDS.128 R32, [R32] ;  /* 0x0000000020207984 */ /* 0x000e280000000c00 */
[----:B------:R-:W1:Y:S04]  /*29c0*/  LDS.128 R36, [R18+0x2000] ;  /* 0x0020000012247984 */ /* 0x000e680000000c00 */
[----:B0-----:R0:W-:Y:S04]  /*29d0*/  @!P2 STG.E.128 desc[UR6][R52.64], R32 ;  /* 0x000000203400a986 */ /* 0x0011e8000c101d06 */
[----:B-1----:R0:W-:Y:S01]  /*29e0*/  @!P3 STG.E.128 desc[UR6][R54.64], R36 ;  /* 0x000000243600b986 */ /* 0x0021e2000c101d06 */
[----:B------:R-:W-:Y:S05]  /*29f0*/  @!P1 BRA `(.L_x_1) ;  /* 0xffffffdc00889947 */ /* 0x000fea000383ffff */
[----:B------:R-:W-:Y:S01]  /*2a00*/  FADD R3, R22, R23 ;  /* 0x0000001716037221 */ /* 0x000fe20000000000 */
[----:B------:R-:W-:Y:S01]  /*2a10*/  FMUL R6, R23, 0.25 ;  /* 0x3e80000017067820 */ /* 0x000fe20000400000 */
[C---:B------:R-:W-:Y:S01]  /*2a20*/  FMUL R9, R24.reuse, 0.25 ;  /* 0x3e80000018097820 */ /* 0x040fe20000400000 */
[----:B------:R-:W-:Y:S01]  /*2a30*/  FADD R90, -R47, R90 ;  /* 0x0000005a2f5a7221 */ /* 0x000fe20000000100 */
[C---:B------:R-:W-:Y:S01]  /*2a40*/  FMUL R4, R3.reuse, 0.25 ;  /* 0x3e80000003047820 */ /* 0x040fe20000400000 */
[----:B------:R-:W-:Y:S01]  /*2a50*/  BAR.SYNC.DEFER_BLOCKING 0x0 ;  /* 0x0000000000007b1d */ /* 0x000fe20000010000 */
[C---:B------:R-:W-:Y:S01]  /*2a60*/  FSETP.GEU.AND P5, PT, |R3|.reuse, 1.175494350822287508e-38, PT ;  /* 0x008000000300780b */ /* 0x040fe20003fae200 */
[----:B------:R-:W-:Y:S01]  /*2a70*/  FADD R8, R24, R3 ;  /* 0x0000000318087221 */ /* 0x000fe20000000000 */
[----:B------:R-:W-:Y:S01]  /*2a80*/  FSETP.GT.AND P1, PT, |R3|, 8.50705917302346158658e+37, PT ;  /* 0x7e8000000300780b */ /* 0x000fe20003f24200 */
[----:B------:R-:W-:Y:S01]  /*2a90*/  FADD R31, R30, R31 ;  /* 0x0000001f1e1f7221 */ /* 0x000fe20000000000 */
[----:B------:R-:W-:Y:S01]  /*2aa0*/  FMUL R12, R27, 0.25 ;  /* 0x3e8000001b0c7820 */ /* 0x000fe20000400000 */
[C---:B------:R-:W-:Y:S01]  /*2ab0*/  FADD R11, R25.reuse, R8 ;  /* 0x00000008190b7221 */ /* 0x040fe20000000000 */
[----:B------:R-:W-:Y:S01]  /*2ac0*/  FSEL R4, R4, R3, P1 ;  /* 0x0000000304047208 */ /* 0x000fe20000800000 */
[----:B------:R-:W-:Y:S01]  /*2ad0*/  FMUL R5, R8, 0.25 ;  /* 0x3e80000008057820 */ /* 0x000fe20000400000 */
[----:B------:R-:W-:Y:S01]  /*2ae0*/  FSEL R23, R6, R23, P1 ;  /* 0x0000001706177208 */ /* 0x000fe20000800000 */
[----:B------:R-:W-:Y:S01]  /*2af0*/  FMUL R6, R25, 0.25 ;  /* 0x3e80000019067820 */ /* 0x000fe20000400000 */
[----:B------:R-:W-:Y:S01]  /*2b00*/  FSETP.GEU.AND P3, PT, |R8|, 1.175494350822287508e-38, PT ;  /* 0x008000000800780b */ /* 0x000fe20003f6e200 */
[----:B------:R-:W-:Y:S01]  /*2b10*/  FADD R10, R26, R11 ;  /* 0x0000000b1a0a7221 */ /* 0x000fe20000000000 */
[C---:B------:R-:W-:Y:S01]  /*2b20*/  FSETP.GT.AND P4, PT, |R11|.reuse, 8.50705917302346158658e+37, PT ;  /* 0x7e8000000b00780b */ /* 0x040fe20003f84200 */
[----:B------:R-:W-:Y:S01]  /*2b30*/  @!P5 FMUL R4, R4, 16777216 ;  /* 0x4b8000000404d820 */ /* 0x000fe20000400000 */
[----:B------:R-:W-:Y:S01]  /*2b40*/  FSETP.GEU.AND P1, PT, |R11|, 1.175494350822287508e-38, PT ;  /* 0x008000000b00780b */ /* 0x000fe20003f2e200 */
[----:B------:R-:W-:Y:S01]  /*2b50*/  @!P5 FMUL R23, R23, 16777216 ;  /* 0x4b8000001717d820 */ /* 0x000fe20000400000 */
[----:B------:R-:W-:Y:S01]  /*2b60*/  FSETP.GT.AND P2, PT, |R8|, 8.50705917302346158658e+37, PT ;  /* 0x7e8000000800780b */ /* 0x000fe20003f44200 */
[----:B------:R-:W-:Y:S01]  /*2b70*/  FADD R13, R27, R10 ;  /* 0x0000000a1b0d7221 */ /* 0x000fe20000000000 */
[----:B------:R-:W-:Y:S01]  /*2b80*/  FSEL R25, R6, R25, P4 ;  /* 0x0000001906197208 */ /* 0x000fe20002000000 */
[----:B------:R-:W1:Y:S01]  /*2b90*/  MUFU.RCP R4, R4 ;  /* 0x0000000400047308 */ /* 0x000e620000001000 */
[----:B------:R-:W-:Y:S01]  /*2ba0*/  FMUL R6, R11, 0.25 ;  /* 0x3e8000000b067820 */ /* 0x000fe20000400000 */
[----:B------:R-:W-:Y:S01]  /*2bb0*/  FSEL R7, R5, R8, P2 ;  /* 0x0000000805077208 */ /* 0x000fe20001000000 */
[----:B------:R-:W-:Y:S01]  /*2bc0*/  FMUL R5, R90, R90 ;  /* 0x0000005a5a057220 */ /* 0x000fe20000400000 */
[----:B------:R-:W-:Y:S01]  /*2bd0*/  FSEL R24, R9, R24, P2 ;  /* 0x0000001809187208 */ /* 0x000fe20001000000 */
[----:B------:R-:W-:Y:S01]  /*2be0*/  FMUL R9, R26, 0.25 ;  /* 0x3e8000001a097820 */ /* 0x000fe20000400000 */
[----:B------:R-:W-:Y:S01]  /*2bf0*/  FSEL R6, R6, R11, P4 ;  /* 0x0000000b06067208 */ /* 0x000fe20002000000 */
[----:B------:R-:W-:Y:S01]  /*2c00*/  @!P3 FMUL R7, R7, 16777216 ;  /* 0x4b8000000707b820 */ /* 0x000fe20000400000 */
[----:B------:R-:W-:Y:S01]  /*2c10*/  FSETP.GT.AND P2, PT, |R10|, 8.50705917302346158658e+37, PT ;  /* 0x7e8000000a00780b */ /* 0x000fe20003f44200 */
[----:B------:R-:W-:Y:S01]  /*2c20*/  @!P3 FMUL R24, R24, 16777216 ;  /* 0x4b8000001818b820 */ /* 0x000fe20000400000 */
[----:B------:R-:W-:Y:S01]  /*2c30*/  FSETP.NEU.AND P3, PT, R3, RZ, PT ;  /* 0x000000ff0300720b */ /* 0x000fe20003f6d000 */
[----:B------:R-:W-:Y:S01]  /*2c40*/  @!P1 FMUL R6, R6, 16777216 ;  /* 0x4b80000006069820 */ /* 0x000fe20000400000 */
[----:B------:R-:W-:Y:S01]  /*2c50*/  FSEL R26, R9, R26, P2 ;  /* 0x0000001a091a7208 */ /* 0x000fe20001000000 */
[----:B------:R-:W2:Y:S01]  /*2c60*/  MUFU.RCP R7, R7 ;  /* 0x0000000700077308 */ /* 0x000ea20000001000 */
[----:B------:R-:W-:Y:S01]  /*2c70*/  FMUL R9, R10, 0.25 ;  /* 0x3e8000000a097820 */ /* 0x000fe20000400000 */
[----:B-1----:R-:W-:Y:S01]  /*2c80*/  FMUL R4, R4, R23 ;  /* 0x0000001704047220 */ /* 0x002fe20000400000 */
[----:B------:R-:W-:Y:S01]  /*2c90*/  FMUL R5, R22, R5 ;  /* 0x0000000516057220 */ /* 0x000fe20000400000 */
[----:B------:R-:W-:Y:S01]  /*2ca0*/  FSETP.GT.AND P4, PT, |R13|, 8.50705917302346158658e+37, PT ;  /* 0x7e8000000d00780b */ /* 0x000fe20003f84200 */
[----:B------:R-:W-:Y:S01]  /*2cb0*/  @!P1 FMUL R25, R25, 16777216 ;  /* 0x4b80000019199820 */ /* 0x000fe20000400000 */
[----:B------:R-:W-:Y:S01]  /*2cc0*/  FSEL R9, R9, R10, P2 ;  /* 0x0000000a09097208 */ /* 0x000fe20001000000 */
[----:B------:R-:W-:Y:S01]  /*2cd0*/  FADD R14, R28, R13 ;  /* 0x0000000d1c0e7221 */ /* 0x000fe20000000000 */
[----:B------:R-:W-:Y:S01]  /*2ce0*/  FSEL R4, R4, RZ, P3 ;  /* 0x000000ff04047208 */ /* 0x000fe20001800000 */
[----:B------:R-:W1:Y:S01]  /*2cf0*/  MUFU.RCP R6, R6 ;  /* 0x0000000600067308 */ /* 0x000e620000001000 */
[----:B------:R-:W-:-:S02]  /*2d00*/  FSETP.GEU.AND P3, PT, |R10|, 1.175494350822287508e-38, PT ;  /* 0x008000000a00780b */ /* 0x000fc40003f6e200 */
[C---:B------:R-:W-:Y:S01]  /*2d10*/  FSETP.GEU.AND P2, PT, |R13|.reuse, 1.175494350822287508e-38, PT ;  /* 0x008000000d00780b */ /* 0x040fe20003f4e200 */
[----:B------:R-:W-:Y:S01]  /*2d20*/  FFMA R90, R90, R4, R47 ;  /* 0x000000045a5a7223 */ /* 0x000fe2000000002f */
[----:B------:R-:W-:Y:S01]  /*2d30*/  FFMA R5, R4, R5, R31 ;  /* 0x0000000504057223 */ /* 0x000fe2000000001f */
[----:B------:R-:W-:Y:S01]  /*2d40*/  FMUL R4, R13, 0.25 ;  /* 0x3e8000000d047820 */ /* 0x000fe20000400000 */
[----:B--2---:R-:W-:Y:S01]  /*2d50*/  FMUL R7, R7, R24 ;  /* 0x0000001807077220 */ /* 0x004fe20000400000 */
[----:B------:R-:W-:Y:S01]  /*2d60*/  FSEL R27, R12, R27, P4 ;  /* 0x0000001b0c1b7208 */ /* 0x000fe20002000000 */
[----:B------:R-:W-:Y:S01]  /*2d70*/  FADD R40, R40, R5 ;  /* 0x0000000528287221 */ /* 0x000fe20000000000 */
[----:B------:R-:W-:Y:S01]  /*2d80*/  FSETP.NEU.AND P5, PT, R8, RZ, PT ;  /* 0x000000ff0800720b */ /* 0x000fe20003fad000 */
[--C-:B------:R-:W-:Y:S01]  /*2d90*/  FADD R91, R91, -R90.reuse ;  /* 0x8000005a5b5b7221 */ /* 0x100fe20000000000 */
[----:B------:R-:W-:Y:S01]  /*2da0*/  FSEL R12, R4, R13, P4 ;  /* 0x0000000d040c7208 */ /* 0x000fe20002000000 */
[----:B------:R-:W-:Y:S01]  /*2db0*/  FMUL R5, R28, 0.25 ;  /* 0x3e8000001c057820 */ /* 0x000fe20000400000 */
[----:B------:R-:W-:Y:S01]  /*2dc0*/  @!P3 FMUL R9, R9, 16777216 ;  /* 0x4b8000000909b820 */ /* 0x000fe20000400000 */
[----:B-1----:R-:W-:Y:S01]  /*2dd0*/  FMUL R6, R6, R25 ;  /* 0x0000001906067220 */ /* 0x002fe20000400000 */
[----:B------:R-:W-:Y:S01]  /*2de0*/  FSETP.NEU.AND P4, PT, R11, RZ, PT ;  /* 0x000000ff0b00720b */ /* 0x000fe20003f8d000 */
[----:B------:R-:W-:Y:S01]  /*2df0*/  FMUL R4, R91, R91 ;  /* 0x0000005b5b047220 */ /* 0x000fe20000400000 */
[----:B------:R-:W-:Y:S01]  /*2e00*/  FSEL R7, R7, RZ, P5 ;  /* 0x000000ff07077208 */ /* 0x000fe20002800000 */
[----:B------:R-:W-:Y:S01]  /*2e10*/  @!P2 FMUL R12, R12, 16777216 ;  /* 0x4b8000000c0ca820 */ /* 0x000fe20000400000 */
[----:B------:R-:W1:Y:S01]  /*2e20*/  MUFU.RCP R9, R9 ;  /* 0x0000000900097308 */ /* 0x000e620000001000 */
[----:B------:R-:W-:Y:S01]  /*2e30*/  FSETP.GT.AND P1, PT, |R14|, 8.50705917302346158658e+37, PT ;  /* 0x7e8000000e00780b */ /* 0x000fe20003f24200 */
[----:B------:R-:W-:Y:S01]  /*2e40*/  FMUL R4, R3, R4 ;  /* 0x0000000403047220 */ /* 0x000fe20000400000 */
[----:B------:R-:W-:Y:S01]  /*2e50*/  FSEL R6, R6, RZ, P4 ;  /* 0x000000ff06067208 */ /* 0x000fe20002000000 */
[----:B------:R-:W-:Y:S01]  /*2e60*/  FFMA R91, R91, R7, R90 ;  /* 0x000000075b5b7223 */ /* 0x000fe2000000005a */
[----:B------:R-:W-:Y:S01]  /*2e70*/  FSETP.GEU.AND P4, PT, |R14|, 1.175494350822287508e-38, PT ;  /* 0x008000000e00780b */ /* 0x000fe20003f8e200 */
[----:B------:R-:W-:Y:S01]  /*2e80*/  @!P3 FMUL R26, R26, 16777216 ;  /* 0x4b8000001a1ab820 */ /* 0x000fe20000400000 */
[----:B------:R-:W-:Y:S01]  /*2e90*/  FSEL R28, R5, R28, P1 ;  /* 0x0000001c051c7208 */ /* 0x000fe20000800000 */
[----:B------:R-:W-:Y:S01]  /*2ea0*/  FMUL R5, R14, 0.25 ;  /* 0x3e8000000e057820 */ /* 0x000fe20000400000 */
[----:B------:R-:W-:Y:S01]  /*2eb0*/  FADD R94, R94, -R91 ;  /* 0x8000005b5e5e7221 */ /* 0x000fe20000000000 */
[----:B------:R-:W-:Y:S01]  /*2ec0*/  FFMA R4, R7, R4, R40 ;  /* 0x0000000407047223 */ /* 0x000fe20000000028 */
[----:B------:R-:W2:Y:S01]  /*2ed0*/  MUFU.RCP R12, R12 ;  /* 0x0000000c000c7308 */ /* 0x000ea20000001000 */
[----:B------:R-:W-:Y:S01]  /*2ee0*/  @!P2 FMUL R27, R27, 16777216 ;  /* 0x4b8000001b1ba820 */ /* 0x000fe20000400000 */
[----:B------:R-:W-:Y:S01]  /*2ef0*/  FSEL R5, R5, R14, P1 ;  /* 0x0000000e05057208 */ /* 0x000fe20000800000 */
[----:B------:R-:W-:Y:S01]  /*2f00*/  FMUL R3, R94, R94 ;  /* 0x0000005e5e037220 */ /* 0x000fe20000400000 */
[----:B-1----:R-:W-:Y:S01]  /*2f10*/  FMUL R9, R9, R26 ;  /* 0x0000001a09097220 */ /* 0x002fe20000400000 */
[----:B------:R-:W-:Y:S01]  /*2f20*/  FSETP.NEU.AND P2, PT, R10, RZ, PT ;  /* 0x000000ff0a00720b */ /* 0x000fe20003f4d000 */
[----:B------:R-:W-:Y:S01]  /*2f30*/  FADD R7, R29, R14 ;  /* 0x0000000e1d077221 */ /* 0x000fe20000000000 */
[----:B------:R-:W-:Y:S01]  /*2f40*/  @!P4 FMUL R5, R5, 16777216 ;  /* 0x4b8000000505c820 */ /* 0x000fe20000400000 */
[----:B------:R-:W-:Y:S01]  /*2f50*/  FADD R41, R41, R4 ;  /* 0x0000000429297221 */ /* 0x000fe20000000000 */
[----:B------:R-:W-:Y:S01]  /*2f60*/  FMUL R3, R8, R3 ;  /* 0x0000000308037220 */ /* 0x000fe20000400000 */
[----:B------:R-:W-:Y:S01]  /*2f70*/  FSEL R9, R9, RZ, P2 ;  /* 0x000000ff09097208 */ /* 0x000fe20001000000 */
[C---:B------:R-:W-:Y:S01]  /*2f80*/  FMUL R8, R7.reuse, 0.25 ;  /* 0x3e80000007087820 */ /* 0x040fe20000400000 */
[C---:B------:R-:W-:Y:S01]  /*2f90*/  FSETP.GEU.AND P2, PT, |R7|.reuse, 1.175494350822287508e-38, PT ;  /* 0x008000000700780b */ /* 0x040fe20003f4e200 */
[----:B------:R-:W-:Y:S01]  /*2fa0*/  FFMA R3, R6, R3, R41 ;  /* 0x0000000306037223 */ /* 0x000fe20000000029 */
[----:B------:R-:W-:Y:S01]  /*2fb0*/  FFMA R6, R94, R6, R91 ;  /* 0x000000065e067223 */ /* 0x000fe2000000005b */
[----:B------:R-:W1:Y:S01]  /*2fc0*/  MUFU.RCP R5, R5 ;  /* 0x0000000500057308 */ /* 0x000e620000001000 */
[----:B------:R-:W-:Y:S01]  /*2fd0*/  FSETP.GT.AND P1, PT, |R7|, 8.50705917302346158658e+37, PT ;  /* 0x7e8000000700780b */ /* 0x000fe20003f24200 */
[----:B--2---:R-:W-:Y:S01]  /*2fe0*/  FMUL R12, R12, R27 ;  /* 0x0000001b0c0c7220 */ /* 0x004fe20000400000 */
[--C-:B------:R-:W-:Y:S01]  /*2ff0*/  FADD R95, R95, -R6.reuse ;  /* 0x800000065f5f7221 */ /* 0x100fe20000000000 */
[----:B------:R-:W-:Y:S01]  /*3000*/  FADD R42, R42, R3 ;  /* 0x000000032a2a7221 */ /* 0x000fe20000000000 */
[----:B------:R-:W-:Y:S01]  /*3010*/  FSEL R8, R8, R7, P1 ;  /* 0x0000000708087208 */ /* 0x000fe20000800000 */
[----:B------:R-:W-:Y:S01]  /*3020*/  @!P4 FMUL R28, R28, 16777216 ;  /* 0x4b8000001c1cc820 */ /* 0x000fe20000400000 */
[----:B------:R-:W-:Y:S01]  /*3030*/  FSETP.NEU.AND P3, PT, R13, RZ, PT ;  /* 0x000000ff0d00720b */ /* 0x000fe20003f6d000 */
[C---:B------:R-:W-:Y:S01]  /*3040*/  FFMA R3, R95.reuse, R9, R6 ;  /* 0x000000095f037223 */ /* 0x040fe20000000006 */
[----:B------:R-:W-:Y:S01]  /*3050*/  FMUL R4, R95, R95 ;  /* 0x0000005f5f047220 */ /* 0x000fe20000400000 */
[----:B------:R-:W-:Y:S01]  /*3060*/  FMUL R6, R29, 0.25 ;  /* 0x3e8000001d067820 */ /* 0x000fe20000400000 */
[----:B------:R-:W-:Y:S01]  /*3070*/  @!P2 FMUL R8, R8, 16777216 ;  /* 0x4b8000000808a820 */ /* 0x000fe20000400000 */
[----:B------:R-:W-:Y:S01]  /*3080*/  FSEL R12, R12, RZ, P3 ;  /* 0x000000ff0c0c7208 */ /* 0x000fe20001800000 */
[--C-:B------:R-:W-:Y:S01]  /*3090*/  FADD R96, R96, -R3.reuse ;  /* 0x8000000360607221 */ /* 0x100fe20000000000 */
[----:B------:R-:W-:Y:S01]  /*30a0*/  FMUL R4, R11, R4 ;  /* 0x000000040b047220 */ /* 0x000fe20000400000 */
[----:B------:R-:W-:Y:S01]  /*30b0*/  FSEL R29, R6, R29, P1 ;  /* 0x0000001d061d7208 */ /* 0x000fe20000800000 */
[----:B-1----:R-:W-:Y:S01]  /*30c0*/  FMUL R5, R5, R28 ;  /* 0x0000001c05057220 */ /* 0x002fe20000400000 */
[----:B------:R-:W-:Y:S01]  /*30d0*/  FFMA R6, R96, R12, R3 ;  /* 0x0000000c60067223 */ /* 0x000fe20000000003 */
[----:B------:R-:W1:Y:S01]  /*30e0*/  MUFU.RCP R8, R8 ;  /* 0x0000000800087308 */ /* 0x000e620000001000 */
[----:B------:R-:W-:Y:S01]  /*30f0*/  FSETP.NEU.AND P1, PT, R14, RZ, PT ;  /* 0x000000ff0e00720b */ /* 0x000fe20003f2d000 */
[----:B------:R-:W-:Y:S01]  /*3100*/  FFMA R4, R9, R4, R42 ;  /* 0x0000000409047223 */ /* 0x000fe2000000002a */
[----:B------:R-:W-:Y:S01]  /*3110*/  FMUL R3, R96, R96 ;  /* 0x0000006060037220 */ /* 0x000fe20000400000 */
[----:B------:R-:W-:Y:S01]  /*3120*/  FADD R97, R97, -R6 ;  /* 0x8000000661617221 */ /* 0x000fe20000000000 */
[----:B------:R-:W-:Y:S01]  /*3130*/  FSEL R5, R5, RZ, P1 ;  /* 0x000000ff05057208 */ /* 0x000fe20000800000 */
[----:B------:R-:W-:Y:S01]  /*3140*/  FADD R43, R43, R4 ;  /* 0x000000042b2b7221 */ /* 0x000fe20000000000 */
[----:B------:R-:W-:Y:S01]  /*3150*/  FMUL R3, R10, R3 ;  /* 0x000000030a037220 */ /* 0x000fe20000400000 */
[----:B------:R-:W-:Y:S01]  /*3160*/  FMUL R4, R97, R97 ;  /* 0x0000006161047220 */ /* 0x000fe20000400000 */
[----:B------:R-:W-:Y:S01]  /*3170*/  @!P2 FMUL R29, R29, 16777216 ;  /* 0x4b8000001d1da820 */ /* 0x000fe20000400000 */
[----:B------:R-:W-:Y:S01]  /*3180*/  FFMA R97, R97, R5, R6 ;  /* 0x0000000561617223 */ /* 0x000fe20000000006 */
[----:B------:R-:W-:Y:S01]  /*3190*/  FFMA R3, R12, R3, R43 ;  /* 0x000000030c037223 */ /* 0x000fe2000000002b */
[----:B------:R-:W-:Y:S01]  /*31a0*/  FMUL R4, R13, R4 ;  /* 0x000000040d047220 */ /* 0x000fe20000400000 */
[----:B------:R-:W-:Y:S01]  /*31b0*/  LOP3.LUT R9, R0, 0x3f, RZ, 0xc0, !PT ;  /* 0x0000003f00097812 */ /* 0x000fe200078ec0ff */
[----:B------:R-:W-:Y:S01]  /*31c0*/  FADD R98, R98, -R97 ;  /* 0x8000006162627221 */ /* 0x000fe20000000000 */
[----:B------:R-:W-:Y:S01]  /*31d0*/  FADD R44, R44, R3 ;  /* 0x000000032c2c7221 */ /* 0x000fe20000000000 */
[----:B-1----:R-:W-:Y:S01]  /*31e0*/  FMUL R8, R8, R29 ;  /* 0x0000001d08087220 */ /* 0x002fe20000400000 */
[----:B------:R-:W-:Y:S01]  /*31f0*/  FSETP.NEU.AND P1, PT, R7, RZ, PT ;  /* 0x000000ff0700720b */ /* 0x000fe20003f2d000 */
[----:B------:R-:W-:Y:S01]  /*3200*/  FMUL R3, R98, R98 ;  /* 0x0000006262037220 */ /* 0x000fe20000400000 */
[----:B------:R-:W-:Y:S01]  /*3210*/  FFMA R5, R5, R4, R44 ;  /* 0x0000000405057223 */ /* 0x000fe2000000002c */
[----:B------:R-:W-:Y:S01]  /*3220*/  LOP3.LUT R6, R2, 0x7, RZ, 0xc0, !PT ;  /* 0x0000000702067812 */ /* 0x000fe200078ec0ff */
[----:B------:R-:W-:Y:S01]  /*3230*/  IMAD.SHL.U32 R9, R9, 0x20, RZ ;  /* 0x0000002009097824 */ /* 0x000fe200078e00ff */
[----:B------:R-:W-:Y:S01]  /*3240*/  FSEL R8, R8, RZ, P1 ;  /* 0x000000ff08087208 */ /* 0x000fe20000800000 */
[----:B------:R-:W-:Y:S01]  /*3250*/  FADD R5, R46, R5 ;  /* 0x000000052e057221 */ /* 0x000fe20000000000 */
[----:B------:R-:W-:Y:S01]  /*3260*/  FMUL R3, R14, R3 ;  /* 0x000000030e037220 */ /* 0x000fe20000400000 */
[----:B------:R-:W-:Y:S01]  /*3270*/  IMAD R2, R6, 0x4, R9 ;  /* 0x0000000406027824 */ /* 0x000fe200078e0209 */
[----:B------:R-:W-:Y:S01]  /*3280*/  ISETP.GE.AND P2, PT, R0, 0x200, PT ;  /* 0x000002000000780c */ /* 0x000fe20003f46270 */
[----:B------:R-:W-:Y:S01]  /*3290*/  FFMA R97, R98, R8, R97 ;  /* 0x0000000862617223 */ /* 0x000fe20000000061 */
[----:B------:R-:W-:Y:S01]  /*32a0*/  FFMA R3, R8, R3, R5 ;  /* 0x0000000308037223 */ /* 0x000fe20000000005 */
[----:B------:R-:W-:Y:S01]  /*32b0*/  ISETP.EQ.AND P0, PT, R6, RZ, !P0 ;  /* 0x000000ff0600720c */ /* 0x000fe20004702270 */
[----:B------:R-:W-:Y:S04]  /*32c0*/  STS [R2+UR4+0x1000], R7 ;  /* 0x0010000702007988 */ /* 0x000fe80008000804 */
[----:B------:R-:W-:Y:S04]  /*32d0*/  STS [R2+UR4], R97 ;  /* 0x0000006102007988 */ /* 0x000fe80008000804 */
[----:B------:R-:W-:Y:S01]  /*32e0*/  STS [R2+UR4+0x800], R3 ;  /* 0x0008000302007988 */ /* 0x000fe20008000804 */
[----:B------:R-:W-:Y:S06]  /*32f0*/  BAR.SYNC.DEFER_BLOCKING 0x0 ;  /* 0x0000000000007b1d */ /* 0x000fec0000010000 */
[----:B------:R-:W1:Y:S04]  /*3300*/  @!P2 LDS R17, [R56+UR4+0x1000] ;  /* 0x001000043811a984 */ /* 0x000e680008000800 */
[----:B------:R-:W2:Y:S04]  /*3310*/  @!P2 LDS R15, [R56+UR4] ;  /* 0x00000004380fa984 */ /* 0x000ea80008000800 */
[----:B------:R-:W3:Y:S04]  /*3320*/  @!P2 LDS R16, [R56+UR4+0x800] ;  /* 0x000800043810a984 */ /* 0x000ee80008000800 */
[----:B-1----:R-:W1:Y:S04]  /*3330*/  SHFL.BFLY PT, R4, R17, 0x4, 0x1f ;  /* 0x0c801f0011047f89 */ /* 0x002e6800000e0000 */
[----:B--2---:R-:W2:Y:S04]  /*3340*/  SHFL.BFLY PT, R2, R15, 0x4, 0x1f ;  /* 0x0c801f000f027f89 */ /* 0x004ea800000e0000 */
[----:B---3--:R-:W3:Y:S01]  /*3350*/  SHFL.BFLY PT, R3, R16, 0x4, 0x1f ;  /* 0x0c801f0010037f89 */ /* 0x008ee200000e0000 */
[----:B-1----:R-:W-:-:S04]  /*3360*/  FADD R5, R17, R4 ;  /* 0x0000000411057221 */ /* 0x002fc80000000000 */
[C---:B------:R-:W-:Y:S01]  /*3370*/  FMUL R8, R5.reuse, 0.25 ;  /* 0x3e80000005087820 */ /* 0x040fe20000400000 */
[C---:B------:R-:W-:Y:S01]  /*3380*/  FSETP.GEU.AND P2, PT, |R5|.reuse, 1.175494350822287508e-38, PT ;  /* 0x008000000500780b */ /* 0x040fe20003f4e200 */
[----:B------:R-:W1:Y:S01]  /*3390*/  SHFL.BFLY PT, R10, R5, 0x2, 0x1f ;  /* 0x0c401f00050a7f89 */ /* 0x000e6200000e0000 */
[----:B------:R-:W-:Y:S01]  /*33a0*/  FSETP.GT.AND P1, PT, |R5|, 8.50705917302346158658e+37, PT ;  /* 0x7e8000000500780b */ /* 0x000fe20003f24200 */
[----:B--2---:R-:W-:Y:S01]  /*33b0*/  FADD R2, -R15, R2 ;  /* 0x000000020f027221 */ /* 0x004fe20000000100 */
[----:B---3--:R-:W-:Y:S02]  /*33c0*/  FADD R16, R16, R3 ;  /* 0x0000000310107221 */ /* 0x008fe40000000000 */
[----:B------:R-:W-:-:S07]  /*33d0*/  FSEL R8, R8, R5, P1 ;  /* 0x0000000508087208 */ /* 0x000fce0000800000 */
[----:B------:R-:W-:Y:S02]  /*33e0*/  @!P2 FMUL R8, R8, 16777216 ;  /* 0x4b8000000808a820 */ /* 0x000fe40000400000 */
[----:B------:R-:W-:Y:S02]  /*33f0*/  @P1 FMUL R4, R4, 0.25 ;  /* 0x3e80000004041820 */ /* 0x000fe40000400000 */
[----:B------:R-:W2:Y:S02]  /*3400*/  MUFU.RCP R7, R8 ;  /* 0x0000000800077308 */ /* 0x000ea40000001000 */
[----:B------:R-:W-:Y:S01]  /*3410*/  @!P2 FMUL R4, R4, 16777216 ;  /* 0x4b8000000404a820 */ /* 0x000fe20000400000 */
[C---:B------:R-:W-:Y:S01]  /*3420*/  FSETP.NEU.AND P2, PT, R5.reuse, RZ, PT ;  /* 0x000000ff0500720b */ /* 0x040fe20003f4d000 */
[----:B-1----:R-:W-:-:S04]  /*3430*/  FADD R11, R5, R10 ;  /* 0x0000000a050b7221 */ /* 0x002fc80000000000 */
[C---:B------:R-:W-:Y:S01]  /*3440*/  FMUL R12, R11.reuse, 0.25 ;  /* 0x3e8000000b0c7820 */ /* 0x040fe20000400000 */
[----:B------:R-:W-:Y:S01]  /*3450*/  FSETP.GEU.AND P3, PT, |R11|, 1.175494350822287508e-38, PT ;  /* 0x008000000b00780b */ /* 0x000fe20003f6e200 */
[----:B------:R-:W1:Y:S01]  /*3460*/  SHFL.BFLY PT, R14, R11, 0x1, 0x1f ;  /* 0x0c201f000b0e7f89 */ /* 0x000e6200000e0000 */
[----:B--2---:R-:W-:Y:S01]  /*3470*/  FMUL R7, R7, R4 ;  /* 0x0000000407077220 */ /* 0x004fe20000400000 */
[----:B------:R-:W-:Y:S01]  /*3480*/  FMUL R4, R2, R2 ;  /* 0x0000000202047220 */ /* 0x000fe20000400000 */
[----:B------:R-:W-:-:S03]  /*3490*/  FSETP.GT.AND P1, PT, |R11|, 8.50705917302346158658e+37, PT ;  /* 0x7e8000000b00780b */ /* 0x000fc60003f24200 */
[----:B------:R-:W-:Y:S01]  /*34a0*/  FSEL R7, R7, RZ, P2 ;  /* 0x000000ff07077208 */ /* 0x000fe20001000000 */
[----:B------:R-:W-:Y:S01]  /*34b0*/  FMUL R4, R17, R4 ;  /* 0x0000000411047220 */ /* 0x000fe20000400000 */
[----:B------:R-:W-:-:S03]  /*34c0*/  FSEL R12, R12, R11, P1 ;  /* 0x0000000b0c0c7208 */ /* 0x000fc60000800000 */
[----:B------:R-:W-:Y:S01]  /*34d0*/  FFMA R2, R2, R7, R15 ;  /* 0x0000000702027223 */ /* 0x000fe2000000000f */
[----:B------:R-:W-:Y:S01]  /*34e0*/  FFMA R4, R7, R4, R16 ;  /* 0x0000000407047223 */ /* 0x000fe20000000010 */
[----:B------:R-:W-:-:S03]  /*34f0*/  @!P3 FMUL R12, R12, 16777216 ;  /* 0x4b8000000c0cb820 */ /* 0x000fc60000400000 */
[----:B------:R-:W2:Y:S01]  /*3500*/  SHFL.BFLY PT, R3, R2, 0x2, 0x1f ;  /* 0x0c401f0002037f89 */ /* 0x000ea200000e0000 */
[----:B------:R-:W3:Y:S01]  /*3510*/  MUFU.RCP R13, R12 ;  /* 0x0000000c000d7308 */ /* 0x000ee20000001000 */
[----:B------:R-:W-:Y:S01]  /*3520*/  @P1 FMUL R10, R10, 0.25 ;  /* 0x3e8000000a0a1820 */ /* 0x000fe20000400000 */
[C---:B------:R-:W-:Y:S01]  /*3530*/  FSETP.NEU.AND P1, PT, R11.reuse, RZ, PT ;  /* 0x000000ff0b00720b */ /* 0x040fe20003f2d000 */
[----:B------:R-:W4:Y:S02]  /*3540*/  SHFL.BFLY PT, R7, R4, 0x2, 0x1f ;  /* 0x0c401f0004077f89 */ /* 0x000f2400000e0000 */
[----:B------:R-:W-:Y:S01]  /*3550*/  @!P3 FMUL R10, R10, 16777216 ;  /* 0x4b8000000a0ab820 */ /* 0x000fe20000400000 */
[----:B-1----:R-:W-:-:S05]  /*3560*/  FADD R15, R11, R14 ;  /* 0x0000000e0b0f7221 */ /* 0x002fca0000000000 */
[----:B------:R-:W-:Y:S01]  /*3570*/  FSETP.GEU.AND P2, PT, |R15|, 1.175494350822287508e-38, PT ;  /* 0x008000000f00780b */ /* 0x000fe20003f4e200 */
[----:B---3--:R-:W-:Y:S01]  /*3580*/  FMUL R13, R13, R10 ;  /* 0x0000000a0d0d7220 */ /* 0x008fe20000400000 */
[----:B------:R-:W-:-:S04]  /*3590*/  FMUL R10, R15, 0.25 ;  /* 0x3e8000000f0a7820 */ /* 0x000fc80000400000 */
[----:B------:R-:W-:Y:S02]  /*35a0*/  FSEL R13, R13, RZ, P1 ;  /* 0x000000ff0d0d7208 */ /* 0x000fe40000800000 */
[----:B------:R-:W-:Y:S01]  /*35b0*/  FSETP.GT.AND P1, PT, |R15|, 8.50705917302346158658e+37, PT ;  /* 0x7e8000000f00780b */ /* 0x000fe20003f24200 */
[----:B--2---:R-:W-:-:S03]  /*35c0*/  FADD R3, -R2, R3 ;  /* 0x0000000302037221 */ /* 0x004fc60000000100 */
[----:B------:R-:W-:Y:S01]  /*35d0*/  FSEL R10, R10, R15, P1 ;  /* 0x0000000f0a0a7208 */ /* 0x000fe20000800000 */
[----:B----4-:R-:W-:Y:S01]  /*35e0*/  FADD R8, R4, R7 ;  /* 0x0000000704087221 */ /* 0x010fe20000000000 */
[C---:B------:R-:W-:Y:S01]  /*35f0*/  FMUL R4, R3.reuse, R3 ;  /* 0x0000000303047220 */ /* 0x040fe20000400000 */
[----:B------:R-:W-:Y:S02]  /*3600*/  FFMA R2, R3, R13, R2 ;  /* 0x0000000d03027223 */ /* 0x000fe40000000002 */
[----:B------:R-:W-:Y:S01]  /*3610*/  @!P2 FMUL R10, R10, 16777216 ;  /* 0x4b8000000a0aa820 */ /* 0x000fe20000400000 */
[----:B------:R-:W-:Y:S02]  /*3620*/  FMUL R4, R5, R4 ;  /* 0x0000000405047220 */ /* 0x000fe40000400000 */
[----:B------:R-:W1:Y:S01]  /*3630*/  SHFL.BFLY PT, R3, R2, 0x1, 0x1f ;  /* 0x0c201f0002037f89 */ /* 0x000e6200000e0000 */
[----:B------:R-:W2:Y:S01]  /*3640*/  MUFU.RCP R7, R10 ;  /* 0x0000000a00077308 */ /* 0x000ea20000001000 */
[----:B------:R-:W-:Y:S01]  /*3650*/  FFMA R4, R13, R4, R8 ;  /* 0x000000040d047223 */ /* 0x000fe20000000008 */
[----:B------:R-:W-:Y:S01]  /*3660*/  @P1 FMUL R14, R14, 0.25 ;  /* 0x3e8000000e0e1820 */ /* 0x000fe20000400000 */
[----:B------:R-:W-:-:S03]  /*3670*/  LOP3.LUT P1, RZ, R0, 0x7, RZ, 0xc0, !PT ;  /* 0x0000000700ff7812 */ /* 0x000fc6000782c0ff */
[----:B------:R-:W3:Y:S01]  /*3680*/  SHFL.BFLY PT, R5, R4, 0x1, 0x1f ;  /* 0x0c201f0004057f89 */ /* 0x000ee200000e0000 */
[----:B------:R-:W-:Y:S01]  /*3690*/  @!P2 FMUL R14, R14, 16777216 ;  /* 0x4b8000000e0ea820 */ /* 0x000fe20000400000 */
[----:B------:R-:W-:Y:S02]  /*36a0*/  FSETP.NEU.AND P2, PT, R15, RZ, PT ;  /* 0x000000ff0f00720b */ /* 0x000fe40003f4d000 */
[----:B------:R-:W-:Y:S01]  /*36b0*/  ISETP.LT.AND P1, PT, R0, 0x200, !P1 ;  /* 0x000002000000780c */ /* 0x000fe20004f21270 */
[----:B--2---:R-:W-:-:S05]  /*36c0*/  FMUL R7, R7, R14 ;  /* 0x0000000e07077220 */ /* 0x004fca0000400000 */
[----:B------:R-:W-:Y:S01]  /*36d0*/  FSEL R7, R7, RZ, P2 ;  /* 0x000000ff07077208 */ /* 0x000fe20001000000 */
[----:B-1----:R-:W-:-:S06]  /*36e0*/  FADD R3, -R2, R3 ;  /* 0x0000000302037221 */ /* 0x002fcc0000000100 */
[----:B------:R-:W-:Y:S01]  /*36f0*/  @P1 STS [R56+UR4+0x1000], R15 ;  /* 0x0010000f38001988 */ /* 0x000fe20008000804 */
[----:B------:R-:W-:Y:S01]  /*3700*/  FMUL R0, R3, R3 ;  /* 0x0000000303007220 */ /* 0x000fe20000400000 */
[----:B---3--:R-:W-:-:S03]  /*3710*/  FADD R4, R4, R5 ;  /* 0x0000000504047221 */ /* 0x008fc60000000000 */
[----:B------:R-:W-:Y:S01]  /*3720*/  FMUL R0, R11, R0 ;  /* 0x000000000b007220 */ /* 0x000fe20000400000 */
[----:B------:R-:W-:Y:S02]  /*3730*/  FFMA R11, R3, R7, R2 ;  /* 0x00000007030b7223 */ /* 0x000fe40000000002 */
[----:B------:R-:W1:Y:S01]  /*3740*/  LDC.64 R2, c[0x0][0x238] ;  /* 0x00008e00ff027b82 */ /* 0x000e620000000a00 */
[----:B------:R-:W-:Y:S02]  /*3750*/  FFMA R7, R7, R0, R4 ;  /* 0x0000000007077223 */ /* 0x000fe40000000004 */
[----:B------:R-:W-:Y:S04]  /*3760*/  @P1 STS [R56+UR4], R11 ;  /* 0x0000000b38001988 */ /* 0x000fe80008000804 */
[----:B------:R-:W-:Y:S01]  /*3770*/  @P1 STS [R56+UR4+0x800], R7 ;  /* 0x0008000738001988 */ /* 0x000fe20008000804 */
[----:B------:R-:W2:Y:S08]  /*3780*/  LDC.64 R4, c[0x0][0x240] ;  /* 0x00009000ff047b82 */ /* 0x000eb00000000a00 */
[----:B------:R-:W-:Y:S01]  /*3790*/  BAR.SYNC.DEFER_BLOCKING 0x0 ;  /* 0x0000000000007b1d */ /* 0x000fe20000010000 */
[----:B-1----:R-:W-:-:S04]  /*37a0*/  IMAD.WIDE R2, R45, 0x4, R2 ;  /* 0x000000042d027825 */ /* 0x002fc800078e0202 */
[----:B--2---:R-:W-:Y:S01]  /*37b0*/  IMAD.WIDE R4, R45, 0x4, R4 ;  /* 0x000000042d047825 */ /* 0x004fe200078e0204 */
[----:B------:R-:W1:Y:S04]  /*37c0*/  LDS R13, [R9+UR4] ;  /* 0x00000004090d7984 */ /* 0x000e680008000800 */
[----:B------:R-:W2:Y:S04]  /*37d0*/  LDS R17, [R9+UR4+0x800] ;  /* 0x0008000409117984 */ /* 0x000ea80008000800 */
[----:B-1----:R1:W-:Y:S04]  /*37e0*/  @P0 STG.E desc[UR6][R2.64], R13 ;  /* 0x0000000d02000986 */ /* 0x0023e8000c101906 */
[----:B--2---:R1:W-:Y:S01]  /*37f0*/  @P0 STG.E desc[UR6][R4.64], R17 ;  /* 0x0000001104000986 */ /* 0x0043e2000c101906 */
[----:B------:R-:W-:Y:S05]  /*3800*/  @!P0 EXIT ;  /* 0x000000000000894d */ /* 0x000fea0003800000 */
[----:B------:R-:W0:Y:S01]  /*3810*/  LDS R9, [R9+UR4+0x1000] ;  /* 0x0010000409097984 */ /* 0x000e220008000800 */
[----:B-1----:R-:W1:Y:S02]  /*3820*/  LDC.64 R2, c[0x0][0x248] ;  /* 0x00009200ff027b82 */ /* 0x002e640000000a00 */
[----:B-1----:R-:W-:-:S05]  /*3830*/  IMAD.WIDE R2, R45, 0x4, R2 ;  /* 0x000000042d027825 */ /* 0x002fca00078e0202 */
[----:B0-----:R-:W-:Y:S01]  /*3840*/  STG.E desc[UR6][R2.64], R9 ;  /* 0x0000000902007986 */ /* 0x001fe2000c101906 */
[----:B------:R-:W-:Y:S05]  /*3850*/  EXIT ;  /* 0x000000000000794d */ /* 0x000fea0003800000 */
.L_x_2:
[----:B------:R-:W-:-:S00]  /*3860*/  BRA `(.L_x_2) ;  /* 0xfffffffc00fc7947 */ /* 0x000fc0000383ffff */
[----:B------:R-:W-:-:S00]  /*3870*/  NOP ;  /* 0x0000000000007918 */ /* 0x000fc00000000000 */
        /* <DEDUP_REMOVED lines=8> */
.L_x_3:


//--------------------- .nv.shared.triton_red_fused__unsafe_index_add_convolution_native_group_norm_26 --------------------------
	.section	.nv.shared.triton_red_fused__unsafe_index_add_convolution_native_group_norm_26,"aw",@nobits
	.sectionflags	@""
	.align	16
	.zero		1024


//--------------------- .nv.constant0.triton_red_fused__unsafe_index_add_convolution_native_group_norm_26 --------------------------
	.section	.nv.constant0.triton_red_fused__unsafe_index_add_convolution_native_group_norm_26,"a",@progbits
	.sectionflags	@""
	.align	4
.nv.constant0.triton_red_fused__unsafe_index_add_convolution_native_group_norm_26:
	.zero		600
